	.target	sm_90a

	.elftype	@"ET_EXEC"


//--------------------- .note.nv.tkinfo           --------------------------
	.section	.note.nv.tkinfo,"",@"SHT_NOTE"
	.sectionflags	@"SHF_NOTE_NV_TKINFO"
	.tkinfo
        /*0018*/ 	.word	0x00000002
        /*0030*/ 	.string	""
        /*0030*/ 	.string	"ptxas"
        /*0030*/ 	.string	"Cuda compilation tools, release 13.0, V13.0.88"
        /*0030*/ 	.string	"Build cuda_13.0.r13.0/compiler.36424714_0"
        /*0030*/ 	.string	"-arch sm_90a -m 64 "



//--------------------- .note.nv.cuinfo           --------------------------
	.section	.note.nv.cuinfo,"",@"SHT_NOTE"
	.sectionflags	@"SHF_NOTE_NV_CUINFO"
        /*0018*/ 	.short	0x0002
        /*001a*/ 	.short	0x005a
        /*001c*/ 	.short	0x0082
	.zero		2


//--------------------- .nv.info                  --------------------------
	.section	.nv.info,"",@"SHT_CUDA_INFO"
	.align	4


	//----- nvinfo : EIATTR_REGCOUNT
	.align		4
        /*0000*/ 	.byte	0x04, 0x2f
        /*0002*/ 	.short	(.L_15 - .L_14)
	.align		4
.L_14:
        /*0004*/ 	.word	index@(_ZN7cutlass13device_kernelINS_4gemm6kernel13GemmUniversalIN4cute5tupleIJiiiiEEENS1_10collective13CollectiveMmaINS1_34MainloopSm90TmaGmmaWarpSpecializedILi5ENS5_IJNS4_1CILi1EEENSA_ILi4EEESB_EEENS1_35KernelTmaWarpSpecializedCooperativeEEENS5_IJNSA_ILi256EEENSA_ILi64EEENSA_ILi128EEEEEEaNS5_IJlSB_lEEEaSK_NS4_8TiledMMAINS4_8MMA_AtomIJNS4_4SM904GMMA26MMA_64x64x32_S32S8S8_SS_TNEEEENS4_6LayoutINS5_IJNSA_ILi2EEESB_SB_EEENS5_IJSB_NSA_ILi0EEESU_EEEEENS5_IJNS4_10UnderscoreESX_SX_EEEEENS4_23SM90_TMA_LOAD_MULTICASTENS4_14ComposedLayoutINS4_7SwizzleILi3ELi4ELi3EEENS4_18smem_ptr_flag_bitsILi8EEENSR_INS5_IJNSA_ILi8EEESI_EEENS5_IJSI_SB_EEEEEEEvNS4_8identityENS4_13SM90_TMA_LOADES1A_vS1B_EENS_8epilogue10collective6detail29Sm90TmaWarpSpecializedAdapterINS1F_15DefaultEpilogueIaSK_SK_NS1E_6thread17LinearCombinationIaLi1EiiLNS1J_9ScaleType4KindE0ELNS_15FloatRoundStyleE2EaEENS1_15EpilogueDefaultEEEEEvvEEEEvNT_6ParamsE)
        /*0008*/ 	.word	0x000000a8


	//----- nvinfo : EIATTR_FRAME_SIZE
	.align		4
.L_15:
        /*000c*/ 	.byte	0x04, 0x11
        /*000e*/ 	.short	(.L_17 - .L_16)
	.align		4
.L_16:
        /*0010*/ 	.word	index@(_ZN7cutlass13device_kernelINS_4gemm6kernel13GemmUniversalIN4cute5tupleIJiiiiEEENS1_10collective13CollectiveMmaINS1_34MainloopSm90TmaGmmaWarpSpecializedILi5ENS5_IJNS4_1CILi1EEENSA_ILi4EEESB_EEENS1_35KernelTmaWarpSpecializedCooperativeEEENS5_IJNSA_ILi256EEENSA_ILi64EEENSA_ILi128EEEEEEaNS5_IJlSB_lEEEaSK_NS4_8TiledMMAINS4_8MMA_AtomIJNS4_4SM904GMMA26MMA_64x64x32_S32S8S8_SS_TNEEEENS4_6LayoutINS5_IJNSA_ILi2EEESB_SB_EEENS5_IJSB_NSA_ILi0EEESU_EEEEENS5_IJNS4_10UnderscoreESX_SX_EEEEENS4_23SM90_TMA_LOAD_MULTICASTENS4_14ComposedLayoutINS4_7SwizzleILi3ELi4ELi3EEENS4_18smem_ptr_flag_bitsILi8EEENSR_INS5_IJNSA_ILi8EEESI_EEENS5_IJSI_SB_EEEEEEEvNS4_8identityENS4_13SM90_TMA_LOADES1A_vS1B_EENS_8epilogue10collective6detail29Sm90TmaWarpSpecializedAdapterINS1F_15DefaultEpilogueIaSK_SK_NS1E_6thread17LinearCombinationIaLi1EiiLNS1J_9ScaleType4KindE0ELNS_15FloatRoundStyleE2EaEENS1_15EpilogueDefaultEEEEEvvEEEEvNT_6ParamsE)
        /*0014*/ 	.word	0x00000000


	//----- nvinfo : EIATTR_MIN_STACK_SIZE
	.align		4
.L_17:
        /*0018*/ 	.byte	0x04, 0x12
        /*001a*/ 	.short	(.L_19 - .L_18)
	.align		4
.L_18:
        /*001c*/ 	.word	index@(_ZN7cutlass13device_kernelINS_4gemm6kernel13GemmUniversalIN4cute5tupleIJiiiiEEENS1_10collective13CollectiveMmaINS1_34MainloopSm90TmaGmmaWarpSpecializedILi5ENS5_IJNS4_1CILi1EEENSA_ILi4EEESB_EEENS1_35KernelTmaWarpSpecializedCooperativeEEENS5_IJNSA_ILi256EEENSA_ILi64EEENSA_ILi128EEEEEEaNS5_IJlSB_lEEEaSK_NS4_8TiledMMAINS4_8MMA_AtomIJNS4_4SM904GMMA26MMA_64x64x32_S32S8S8_SS_TNEEEENS4_6LayoutINS5_IJNSA_ILi2EEESB_SB_EEENS5_IJSB_NSA_ILi0EEESU_EEEEENS5_IJNS4_10UnderscoreESX_SX_EEEEENS4_23SM90_TMA_LOAD_MULTICASTENS4_14ComposedLayoutINS4_7SwizzleILi3ELi4ELi3EEENS4_18smem_ptr_flag_bitsILi8EEENSR_INS5_IJNSA_ILi8EEESI_EEENS5_IJSI_SB_EEEEEEEvNS4_8identityENS4_13SM90_TMA_LOADES1A_vS1B_EENS_8epilogue10collective6detail29Sm90TmaWarpSpecializedAdapterINS1F_15DefaultEpilogueIaSK_SK_NS1E_6thread17LinearCombinationIaLi1EiiLNS1J_9ScaleType4KindE0ELNS_15FloatRoundStyleE2EaEENS1_15EpilogueDefaultEEEEEvvEEEEvNT_6ParamsE)
        /*0020*/ 	.word	0x00000000
.L_19:


//--------------------- .nv.compat                --------------------------
	.section	.nv.compat,"",@"SHT_CUDA_COMPAT_INFO"
	.align	4
        /*0000*/ 	.byte	0x02, 0x09, 0x01, 0x00, 0x02, 0x02, 0x04, 0x00, 0x02, 0x05, 0x05, 0x00, 0x03, 0x07, 0x01, 0x01
        /*0010*/ 	.byte	0x02, 0x03, 0x01, 0x00, 0x02, 0x06, 0x01, 0x00, 0x04, 0x0b, 0x08, 0x00, 0x00, 0x00, 0x00, 0x00
        /*0020*/ 	.byte	0x00, 0x00, 0x00, 0x00


//--------------------- .nv.info._ZN7cutlass13device_kernelINS_4gemm6kernel13GemmUniversalIN4cute5tupleIJiiiiEEENS1_10collective13CollectiveMmaINS1_34MainloopSm90TmaGmmaWarpSpecializedILi5ENS5_IJNS4_1CILi1EEENSA_ILi4EEESB_EEENS1_35KernelTmaWarpSpecializedCooperativeEEENS5_IJNSA_ILi256EEENSA_ILi64EEENSA_ILi128EEEEEEaNS5_IJlSB_lEEEaSK_NS4_8TiledMMAINS4_8MMA_AtomIJNS4_4SM904GMMA26MMA_64x64x32_S32S8S8_SS_TNEEEENS4_6LayoutINS5_IJNSA_ILi2EEESB_SB_EEENS5_IJSB_NSA_ILi0EEESU_EEEEENS5_IJNS4_10UnderscoreESX_SX_EEEEENS4_23SM90_TMA_LOAD_MULTICASTENS4_14ComposedLayoutINS4_7SwizzleILi3ELi4ELi3EEENS4_18smem_ptr_flag_bitsILi8EEENSR_INS5_IJNSA_ILi8EEESI_EEENS5_IJSI_SB_EEEEEEEvNS4_8identityENS4_13SM90_TMA_LOADES1A_vS1B_EENS_8epilogue10collective6detail29Sm90TmaWarpSpecializedAdapterINS1F_15DefaultEpilogueIaSK_SK_NS1E_6thread17LinearCombinationIaLi1EiiLNS1J_9ScaleType4KindE0ELNS_15FloatRoundStyleE2EaEENS1_15EpilogueDefaultEEEEEvvEEEEvNT_6ParamsE --------------------------
	.section	.nv.info._ZN7cutlass13device_kernelINS_4gemm6kernel13GemmUniversalIN4cute5tupleIJiiiiEEENS1_10collective13CollectiveMmaINS1_34MainloopSm90TmaGmmaWarpSpecializedILi5ENS5_IJNS4_1CILi1EEENSA_ILi4EEESB_EEENS1_35KernelTmaWarpSpecializedCooperativeEEENS5_IJNSA_ILi256EEENSA_ILi64EEENSA_ILi128EEEEEEaNS5_IJlSB_lEEEaSK_NS4_8TiledMMAINS4_8MMA_AtomIJNS4_4SM904GMMA26MMA_64x64x32_S32S8S8_SS_TNEEEENS4_6LayoutINS5_IJNSA_ILi2EEESB_SB_EEENS5_IJSB_NSA_ILi0EEESU_EEEEENS5_IJNS4_10UnderscoreESX_SX_EEEEENS4_23SM90_TMA_LOAD_MULTICASTENS4_14ComposedLayoutINS4_7SwizzleILi3ELi4ELi3EEENS4_18smem_ptr_flag_bitsILi8EEENSR_INS5_IJNSA_ILi8EEESI_EEENS5_IJSI_SB_EEEEEEEvNS4_8identityENS4_13SM90_TMA_LOADES1A_vS1B_EENS_8epilogue10collective6detail29Sm90TmaWarpSpecializedAdapterINS1F_15DefaultEpilogueIaSK_SK_NS1E_6thread17LinearCombinationIaLi1EiiLNS1J_9ScaleType4KindE0ELNS_15FloatRoundStyleE2EaEENS1_15EpilogueDefaultEEEEEvvEEEEvNT_6ParamsE,"",@"SHT_CUDA_INFO"
	.sectionflags	@""
	.align	4


	//----- nvinfo : EIATTR_CUDA_API_VERSION
	.align		4
        /*0000*/ 	.byte	0x04, 0x37
        /*0002*/ 	.short	(.L_21 - .L_20)
.L_20:
        /*0004*/ 	.word	0x00000082


	//----- nvinfo : EIATTR_KPARAM_INFO
	.align		4
.L_21:
        /*0008*/ 	.byte	0x04, 0x17
        /*000a*/ 	.short	(.L_23 - .L_22)
.L_22:
        /*000c*/ 	.word	0x00000000
        /*0010*/ 	.short	0x0000
        /*0012*/ 	.short	0x0070
        /*0014*/ 	.byte	0x00, 0xf0, 0x01, 0x10


	//----- nvinfo : EIATTR_SPARSE_MMA_MASK
	.align		4
.L_23:
        /*0018*/ 	.byte	0x03, 0x50
        /*001a*/ 	.short	0x0000


	//----- nvinfo : EIATTR_MAXREG_COUNT
	.align		4
        /*001c*/ 	.byte	0x03, 0x1b
        /*001e*/ 	.short	0x00a8


	//----- nvinfo : EIATTR_NUM_BARRIERS
	.align		4
        /*0020*/ 	.byte	0x02, 0x4c
        /*0022*/ 	.byte	0x01
	.zero		1


	//----- nvinfo : EIATTR_EXTERNS
	.align		4
        /*0024*/ 	.byte	0x04, 0x0f
        /*0026*/ 	.short	(.L_25 - .L_24)


	//   ....[0]....
	.align		4
.L_24:
        /*0028*/ 	.word	index@(__assertfail)


	//----- nvinfo : EIATTR_MERCURY_ISA_VERSION
	.align		4
.L_25:
        /*002c*/ 	.byte	0x03, 0x5f
        /*002e*/ 	.short	0x0101


	//----- nvinfo : EIATTR_INT_WARP_WIDE_INSTR_OFFSETS
	.align		4
        /*0030*/ 	.byte	0x04, 0x31
        /*0032*/ 	.short	(.L_27 - .L_26)


	//   ....[0]....
.L_26:
        /*0034*/ 	.word	0x00000440


	//   ....[1]....
        /*0038*/ 	.word	0x00000460


	//   ....[2]....
        /*003c*/ 	.word	0x00000630


	//----- nvinfo : EIATTR_COOP_GROUP_MASK_REGIDS
	.align		4
.L_27:
        /*0040*/ 	.byte	0x04, 0x29
        /*0042*/ 	.short	(.L_29 - .L_28)


	//   ....[0]....
.L_28:
        /*0044*/ 	.word	0xffffffff


	//   ....[1]....
        /*0048*/ 	.word	0xffffffff


	//   ....[2]....
        /*004c*/ 	.word	0xffffffff


	//   ....[3]....
        /*0050*/ 	.word	0xffffffff


	//   ....[4]....
        /*0054*/ 	.word	0xffffffff


	//   ....[5]....
        /*0058*/ 	.word	0xffffffff


	//----- nvinfo : EIATTR_COOP_GROUP_INSTR_OFFSETS
	.align		4
.L_29:
        /*005c*/ 	.byte	0x04, 0x28
        /*005e*/ 	.short	(.L_31 - .L_30)


	//   ....[0]....
.L_30:
        /*0060*/ 	.word	0x00000060


	//   ....[1]....
        /*0064*/ 	.word	0x00000070


	//   ....[2]....
        /*0068*/ 	.word	0x00000130


	//   ....[3]....
        /*006c*/ 	.word	0x000002f0


	//   ....[4]....
        /*0070*/ 	.word	0x000007a0


	//   ....[5]....
        /*0074*/ 	.word	0x000011e0


	//----- nvinfo : EIATTR_REG_RECONFIG
	.align		4
.L_31:
        /*0078*/ 	.byte	0x01, 0x54
	.zero		2


	//----- nvinfo : EIATTR_SYSCALL_OFFSETS
	.align		4
        /*007c*/ 	.byte	0x04, 0x46
        /*007e*/ 	.short	(.L_33 - .L_32)


	//   ....[0]....
.L_32:
        /*0080*/ 	.word	0x000013b0


	//----- nvinfo : EIATTR_MBARRIER_INSTR_OFFSETS
	.align		4
.L_33:
        /*0084*/ 	.byte	0x04, 0x39
        /*0086*/ 	.short	(.L_35 - .L_34)


	//   ....[0]....
.L_34:
        /*0088*/ 	.word	0x00000230
        /*008c*/ 	.word	0x000000ff
        /*0090*/ 	.word	0x00000000
        /*0094*/ 	.short	0x0100
        /*0096*/ 	.byte	0x08
	.zero		1


	//   ....[1]....
        /*0098*/ 	.word	0x00000240
        /*009c*/ 	.word	0x000000ff
        /*00a0*/ 	.word	0x00000028
        /*00a4*/ 	.short	0x0100
        /*00a6*/ 	.byte	0x08
	.zero		1


	//   ....[2]....
        /*00a8*/ 	.word	0x00000250
        /*00ac*/ 	.word	0x000000ff
        /*00b0*/ 	.word	0x00000008
        /*00b4*/ 	.short	0x0100
        /*00b6*/ 	.byte	0x08
	.zero		1


	//   ....[3]....
        /*00b8*/ 	.word	0x00000260
        /*00bc*/ 	.word	0x000000ff
        /*00c0*/ 	.word	0x00000030
        /*00c4*/ 	.short	0x0100
        /*00c6*/ 	.byte	0x08
	.zero		1


	//   ....[4]....
        /*00c8*/ 	.word	0x00000270
        /*00cc*/ 	.word	0x000000ff
        /*00d0*/ 	.word	0x00000010
        /*00d4*/ 	.short	0x0100
        /*00d6*/ 	.byte	0x08
	.zero		1


	//   ....[5]....
        /*00d8*/ 	.word	0x00000280
        /*00dc*/ 	.word	0x000000ff
        /*00e0*/ 	.word	0x00000038
        /*00e4*/ 	.short	0x0100
        /*00e6*/ 	.byte	0x08
	.zero		1


	//   ....[6]....
        /*00e8*/ 	.word	0x00000290
        /*00ec*/ 	.word	0x000000ff
        /*00f0*/ 	.word	0x00000018
        /*00f4*/ 	.short	0x0100
        /*00f6*/ 	.byte	0x08
	.zero		1


	//   ....[7]....
        /*00f8*/ 	.word	0x000002a0
        /*00fc*/ 	.word	0x000000ff
        /*0100*/ 	.word	0x00000040
        /*0104*/ 	.short	0x0100
        /*0106*/ 	.byte	0x08
	.zero		1


	//   ....[8]....
        /*0108*/ 	.word	0x000002b0
        /*010c*/ 	.word	0x000000ff
        /*0110*/ 	.word	0x00000020
        /*0114*/ 	.short	0x0100
        /*0116*/ 	.byte	0x08
	.zero		1


	//   ....[9]....
        /*0118*/ 	.word	0x000002c0
        /*011c*/ 	.word	0x000000ff
        /*0120*/ 	.word	0x00000048
        /*0124*/ 	.short	0x0100
        /*0126*/ 	.byte	0x08
	.zero		1


	//   ....[10]....
        /*0128*/ 	.word	0x000006b0
        /*012c*/ 	.word	0x000000ff
        /*0130*/ 	.word	0x00000060
        /*0134*/ 	.short	0x0100
        /*0136*/ 	.byte	0x06
	.zero		1


	//   ....[11]....
        /*0138*/ 	.word	0x00000740
        /*013c*/ 	.word	0x000000ff
        /*0140*/ 	.word	0x00000068
        /*0144*/ 	.short	0x0100
        /*0146*/ 	.byte	0x06
	.zero		1


	//   ....[12]....
        /*0148*/ 	.word	0x00001480
        /*014c*/ 	.word	0x00000003
        /*0150*/ 	.word	0x00000000
        /*0154*/ 	.short	0x010a
        /*0156*/ 	.byte	0x3f
	.zero		1


	//   ....[13]....
        /*0158*/ 	.word	0x000014c0
        /*015c*/ 	.word	0x00000003
        /*0160*/ 	.word	0x00000000
        /*0164*/ 	.short	0x010a
        /*0166*/ 	.byte	0x3f
	.zero		1


	//   ....[14]....
        /*0168*/ 	.word	0x00001a00
        /*016c*/ 	.word	0x00000005
        /*0170*/ 	.word	0x00000000
        /*0174*/ 	.short	0x010a
        /*0176*/ 	.byte	0x3f
	.zero		1


	//   ....[15]....
        /*0178*/ 	.word	0x00001a40
        /*017c*/ 	.word	0x00000005
        /*0180*/ 	.word	0x00000000
        /*0184*/ 	.short	0x010a
        /*0186*/ 	.byte	0x3f
	.zero		1


	//   ....[16]....
        /*0188*/ 	.word	0x00001e20
        /*018c*/ 	.word	0x00000005
        /*0190*/ 	.word	0x00000000
        /*0194*/ 	.short	0x0101
        /*0196*/ 	.byte	0x3f
	.zero		1


	//   ....[17]....
        /*0198*/ 	.word	0x00002040
        /*019c*/ 	.word	0x00000003
        /*01a0*/ 	.word	0x00000000
        /*01a4*/ 	.short	0x0101
        /*01a6*/ 	.byte	0x3f
	.zero		1


	//   ....[18]....
        /*01a8*/ 	.word	0x00006690
        /*01ac*/ 	.word	0x00000017
        /*01b0*/ 	.word	0x00000028
        /*01b4*/ 	.short	0x010a
        /*01b6*/ 	.byte	0x3f
	.zero		1


	//   ....[19]....
        /*01b8*/ 	.word	0x00006a00
        /*01bc*/ 	.word	0x00000003
        /*01c0*/ 	.word	0x00000068
        /*01c4*/ 	.short	0x0101
        /*01c6*/ 	.byte	0x3f
	.zero		1


	//   ....[20]....
        /*01c8*/ 	.word	0x00007160
        /*01cc*/ 	.word	0x00000007
        /*01d0*/ 	.word	0x00000000
        /*01d4*/ 	.short	0x010a
        /*01d6*/ 	.byte	0x3f
	.zero		1


	//   ....[21]....
        /*01d8*/ 	.word	0x000071e0
        /*01dc*/ 	.word	0x00000008
        /*01e0*/ 	.word	0x00000000
        /*01e4*/ 	.short	0x010a
        /*01e6*/ 	.byte	0x3f
	.zero		1


	//   ....[22]....
        /*01e8*/ 	.word	0x00007270
        /*01ec*/ 	.word	0x00000009
        /*01f0*/ 	.word	0x00000000
        /*01f4*/ 	.short	0x010a
        /*01f6*/ 	.byte	0x3f
	.zero		1


	//   ....[23]....
        /*01f8*/ 	.word	0x00007300
        /*01fc*/ 	.word	0x00000006
        /*0200*/ 	.word	0x00000000
        /*0204*/ 	.short	0x010a
        /*0206*/ 	.byte	0x3f
	.zero		1


	//   ....[24]....
        /*0208*/ 	.word	0x00007390
        /*020c*/ 	.word	0x00000003
        /*0210*/ 	.word	0x00000000
        /*0214*/ 	.short	0x010a
        /*0216*/ 	.byte	0x3f
	.zero		1


	//   ....[25]....
        /*0218*/ 	.word	0x000073f0
        /*021c*/ 	.word	0x00000003
        /*0220*/ 	.word	0x00000000
        /*0224*/ 	.short	0x010a
        /*0226*/ 	.byte	0x3f
	.zero		1


	//   ....[26]....
        /*0228*/ 	.word	0x00007440
        /*022c*/ 	.word	0x00000005
        /*0230*/ 	.word	0x00000000
        /*0234*/ 	.short	0x010a
        /*0236*/ 	.byte	0x3f
	.zero		1


	//   ....[27]....
        /*0238*/ 	.word	0x00007510
        /*023c*/ 	.word	0x00000017
        /*0240*/ 	.word	0x00000028
        /*0244*/ 	.short	0x010a
        /*0246*/ 	.byte	0x3f
	.zero		1


	//   ....[28]....
        /*0248*/ 	.word	0x000075e0
        /*024c*/ 	.word	0x00000007
        /*0250*/ 	.word	0x00000000
        /*0254*/ 	.short	0x010a
        /*0256*/ 	.byte	0x3f
	.zero		1


	//   ....[29]....
        /*0258*/ 	.word	0x00007630
        /*025c*/ 	.word	0x00000008
        /*0260*/ 	.word	0x00000000
        /*0264*/ 	.short	0x010a
        /*0266*/ 	.byte	0x3f
	.zero		1


	//   ....[30]....
        /*0268*/ 	.word	0x00007680
        /*026c*/ 	.word	0x00000009
        /*0270*/ 	.word	0x00000000
        /*0274*/ 	.short	0x010a
        /*0276*/ 	.byte	0x3f
	.zero		1


	//   ....[31]....
        /*0278*/ 	.word	0x000076d0
        /*027c*/ 	.word	0x00000006
        /*0280*/ 	.word	0x00000000
        /*0284*/ 	.short	0x010a
        /*0286*/ 	.byte	0x3f
	.zero		1


	//----- nvinfo : EIATTR_NUM_MBARRIERS
	.align		4
.L_35:
        /*0288*/ 	.byte	0x03, 0x38
        /*028a*/ 	.short	0x000c


	//----- nvinfo : EIATTR_EXIT_INSTR_OFFSETS
	.align		4
        /*028c*/ 	.byte	0x04, 0x1c
        /*028e*/ 	.short	(.L_37 - .L_36)


	//   ....[0]....
.L_36:
        /*0290*/ 	.word	0x00000900


	//   ....[1]....
        /*0294*/ 	.word	0x00001120


	//   ....[2]....
        /*0298*/ 	.word	0x00005da0


	//   ....[3]....
        /*029c*/ 	.word	0x00006300


	//   ....[4]....
        /*02a0*/ 	.word	0x000073e0


	//----- nvinfo : EIATTR_MAX_THREADS
	.align		4
.L_37:
        /*02a4*/ 	.byte	0x04, 0x05
        /*02a6*/ 	.short	(.L_39 - .L_38)
.L_38:
        /*02a8*/ 	.word	0x00000180
        /*02ac*/ 	.word	0x00000001
        /*02b0*/ 	.word	0x00000001


	//----- nvinfo : EIATTR_CRS_STACK_SIZE
	.align		4
.L_39:
        /*02b4*/ 	.byte	0x04, 0x1e
        /*02b6*/ 	.short	(.L_41 - .L_40)
.L_40:
        /*02b8*/ 	.word	0x00000000


	//----- nvinfo : EIATTR_CBANK_PARAM_SIZE
	.align		4
.L_41:
        /*02bc*/ 	.byte	0x03, 0x19
        /*02be*/ 	.short	0x0470


	//----- nvinfo : EIATTR_PARAM_CBANK
	.align		4
        /*02c0*/ 	.byte	0x04, 0x0a
        /*02c2*/ 	.short	(.L_43 - .L_42)
	.align		4
.L_42:
        /*02c4*/ 	.word	index@(.nv.constant0._ZN7cutlass13device_kernelINS_4gemm6kernel13GemmUniversalIN4cute5tupleIJiiiiEEENS1_10collective13CollectiveMmaINS1_34MainloopSm90TmaGmmaWarpSpecializedILi5ENS5_IJNS4_1CILi1EEENSA_ILi4EEESB_EEENS1_35KernelTmaWarpSpecializedCooperativeEEENS5_IJNSA_ILi256EEENSA_ILi64EEENSA_ILi128EEEEEEaNS5_IJlSB_lEEEaSK_NS4_8TiledMMAINS4_8MMA_AtomIJNS4_4SM904GMMA26MMA_64x64x32_S32S8S8_SS_TNEEEENS4_6LayoutINS5_IJNSA_ILi2EEESB_SB_EEENS5_IJSB_NSA_ILi0EEESU_EEEEENS5_IJNS4_10UnderscoreESX_SX_EEEEENS4_23SM90_TMA_LOAD_MULTICASTENS4_14ComposedLayoutINS4_7SwizzleILi3ELi4ELi3EEENS4_18smem_ptr_flag_bitsILi8EEENSR_INS5_IJNSA_ILi8EEESI_EEENS5_IJSI_SB_EEEEEEEvNS4_8identityENS4_13SM90_TMA_LOADES1A_vS1B_EENS_8epilogue10collective6detail29Sm90TmaWarpSpecializedAdapterINS1F_15DefaultEpilogueIaSK_SK_NS1E_6thread17LinearCombinationIaLi1EiiLNS1J_9ScaleType4KindE0ELNS_15FloatRoundStyleE2EaEENS1_15EpilogueDefaultEEEEEvvEEEEvNT_6ParamsE)
        /*02c8*/ 	.short	0x0210
        /*02ca*/ 	.short	0x0470


	//----- nvinfo : EIATTR_SW_WAR
	.align		4
.L_43:
        /*02cc*/ 	.byte	0x04, 0x36
        /*02ce*/ 	.short	(.L_45 - .L_44)
.L_44:
        /*02d0*/ 	.word	0x00000008
.L_45:


//--------------------- .nv.callgraph             --------------------------
	.section	.nv.callgraph,"",@"SHT_CUDA_CALLGRAPH"
	.align	4
	.sectionentsize	8
	.align		4
        /*0000*/ 	.word	0x00000000
	.align		4
        /*0004*/ 	.word	0xffffffff
	.align		4
        /*0008*/ 	.word	index@(_ZN7cutlass13device_kernelINS_4gemm6kernel13GemmUniversalIN4cute5tupleIJiiiiEEENS1_10collective13CollectiveMmaINS1_34MainloopSm90TmaGmmaWarpSpecializedILi5ENS5_IJNS4_1CILi1EEENSA_ILi4EEESB_EEENS1_35KernelTmaWarpSpecializedCooperativeEEENS5_IJNSA_ILi256EEENSA_ILi64EEENSA_ILi128EEEEEEaNS5_IJlSB_lEEEaSK_NS4_8TiledMMAINS4_8MMA_AtomIJNS4_4SM904GMMA26MMA_64x64x32_S32S8S8_SS_TNEEEENS4_6LayoutINS5_IJNSA_ILi2EEESB_SB_EEENS5_IJSB_NSA_ILi0EEESU_EEEEENS5_IJNS4_10UnderscoreESX_SX_EEEEENS4_23SM90_TMA_LOAD_MULTICASTENS4_14ComposedLayoutINS4_7SwizzleILi3ELi4ELi3EEENS4_18smem_ptr_flag_bitsILi8EEENSR_INS5_IJNSA_ILi8EEESI_EEENS5_IJSI_SB_EEEEEEEvNS4_8identityENS4_13SM90_TMA_LOADES1A_vS1B_EENS_8epilogue10collective6detail29Sm90TmaWarpSpecializedAdapterINS1F_15DefaultEpilogueIaSK_SK_NS1E_6thread17LinearCombinationIaLi1EiiLNS1J_9ScaleType4KindE0ELNS_15FloatRoundStyleE2EaEENS1_15EpilogueDefaultEEEEEvvEEEEvNT_6ParamsE)
	.align		4
        /*000c*/ 	.word	index@(__assertfail)
	.align		4
        /*0010*/ 	.word	0x00000000
	.align		4
        /*0014*/ 	.word	0xfffffffe
	.align		4
        /*0018*/ 	.word	0x00000000
	.align		4
        /*001c*/ 	.word	0xfffffffd
	.align		4
        /*0020*/ 	.word	0x00000000
	.align		4
        /*0024*/ 	.word	0xfffffffc


//--------------------- .nv.constant4             --------------------------
	.section	.nv.constant4,"a",@progbits
	.align	8
	.align		8
.nv.constant4:
        /*0000*/ 	.dword	__assertfail
	.align		8
        /*0008*/ 	.dword	__unnamed_1
	.align		8
        /*0010*/ 	.dword	_ZN40_INTERNAL_edeb88cd_4_k_cu_1b599c9a_232734cuda3std3__45__cpo5beginE
	.align		8
        /*0018*/ 	.dword	_ZN40_INTERNAL_edeb88cd_4_k_cu_1b599c9a_232734cuda3std3__45__cpo3endE
	.align		8
        /*0020*/ 	.dword	_ZN40_INTERNAL_edeb88cd_4_k_cu_1b599c9a_232734cuda3std3__45__cpo6cbeginE
	.align		8
        /*0028*/ 	.dword	_ZN40_INTERNAL_edeb88cd_4_k_cu_1b599c9a_232734cuda3std3__45__cpo4cendE
	.align		8
        /*0030*/ 	.dword	_ZN40_INTERNAL_edeb88cd_4_k_cu_1b599c9a_232734cuda3std3__442_GLOBAL__N__edeb88cd_4_k_cu_1b599c9a_232736ignoreE
	.align		8
        /*0038*/ 	.dword	_ZN40_INTERNAL_edeb88cd_4_k_cu_1b599c9a_232734cuda3std3__419piecewise_constructE
	.align		8
        /*0040*/ 	.dword	_ZN40_INTERNAL_edeb88cd_4_k_cu_1b599c9a_232734cuda3std3__48in_placeE
	.align		8
        /*0048*/ 	.dword	_ZN40_INTERNAL_edeb88cd_4_k_cu_1b599c9a_232734cuda3std6ranges3__45__cpo4swapE
	.align		8
        /*0050*/ 	.dword	_ZN40_INTERNAL_edeb88cd_4_k_cu_1b599c9a_232734cuda3std6ranges3__45__cpo9iter_moveE
	.align		8
        /*0058*/ 	.dword	_ZN40_INTERNAL_edeb88cd_4_k_cu_1b599c9a_232734cute7productE
	.align		8
        /*0060*/ 	.dword	_ZN40_INTERNAL_edeb88cd_4_k_cu_1b599c9a_232734cute1_E
	.align		8
        /*0068*/ 	.dword	$str$22
	.align		8
        /*0070*/ 	.dword	$str$23


//--------------------- .text._ZN7cutlass13device_kernelINS_4gemm6kernel13GemmUniversalIN4cute5tupleIJiiiiEEENS1_10collective13CollectiveMmaINS1_34MainloopSm90TmaGmmaWarpSpecializedILi5ENS5_IJNS4_1CILi1EEENSA_ILi4EEESB_EEENS1_35KernelTmaWarpSpecializedCooperativeEEENS5_IJNSA_ILi256EEENSA_ILi64EEENSA_ILi128EEEEEEaNS5_IJlSB_lEEEaSK_NS4_8TiledMMAINS4_8MMA_AtomIJNS4_4SM904GMMA26MMA_64x64x32_S32S8S8_SS_TNEEEENS4_6LayoutINS5_IJNSA_ILi2EEESB_SB_EEENS5_IJSB_NSA_ILi0EEESU_EEEEENS5_IJNS4_10UnderscoreESX_SX_EEEEENS4_23SM90_TMA_LOAD_MULTICASTENS4_14ComposedLayoutINS4_7SwizzleILi3ELi4ELi3EEENS4_18smem_ptr_flag_bitsILi8EEENSR_INS5_IJNSA_ILi8EEESI_EEENS5_IJSI_SB_EEEEEEEvNS4_8identityENS4_13SM90_TMA_LOADES1A_vS1B_EENS_8epilogue10collective6detail29Sm90TmaWarpSpecializedAdapterINS1F_15DefaultEpilogueIaSK_SK_NS1E_6thread17LinearCombinationIaLi1EiiLNS1J_9ScaleType4KindE0ELNS_15FloatRoundStyleE2EaEENS1_15EpilogueDefaultEEEEEvvEEEEvNT_6ParamsE --------------------------
	.section	.text._ZN7cutlass13device_kernelINS_4gemm6kernel13GemmUniversalIN4cute5tupleIJiiiiEEENS1_10collective13CollectiveMmaINS1_34MainloopSm90TmaGmmaWarpSpecializedILi5ENS5_IJNS4_1CILi1EEENSA_ILi4EEESB_EEENS1_35KernelTmaWarpSpecializedCooperativeEEENS5_IJNSA_ILi256EEENSA_ILi64EEENSA_ILi128EEEEEEaNS5_IJlSB_lEEEaSK_NS4_8TiledMMAINS4_8MMA_AtomIJNS4_4SM904GMMA26MMA_64x64x32_S32S8S8_SS_TNEEEENS4_6LayoutINS5_IJNSA_ILi2EEESB_SB_EEENS5_IJSB_NSA_ILi0EEESU_EEEEENS5_IJNS4_10UnderscoreESX_SX_EEEEENS4_23SM90_TMA_LOAD_MULTICASTENS4_14ComposedLayoutINS4_7SwizzleILi3ELi4ELi3EEENS4_18smem_ptr_flag_bitsILi8EEENSR_INS5_IJNSA_ILi8EEESI_EEENS5_IJSI_SB_EEEEEEEvNS4_8identityENS4_13SM90_TMA_LOADES1A_vS1B_EENS_8epilogue10collective6detail29Sm90TmaWarpSpecializedAdapterINS1F_15DefaultEpilogueIaSK_SK_NS1E_6thread17LinearCombinationIaLi1EiiLNS1J_9ScaleType4KindE0ELNS_15FloatRoundStyleE2EaEENS1_15EpilogueDefaultEEEEEvvEEEEvNT_6ParamsE,"ax",@progbits
	.align	128
.text._ZN7cutlass13device_kernelINS_4gemm6kernel13GemmUniversalIN4cute5tupleIJiiiiEEENS1_10collective13CollectiveMmaINS1_34MainloopSm90TmaGmmaWarpSpecializedILi5ENS5_IJNS4_1CILi1EEENSA_ILi4EEESB_EEENS1_35KernelTmaWarpSpecializedCooperativeEEENS5_IJNSA_ILi256EEENSA_ILi64EEENSA_ILi128EEEEEEaNS5_IJlSB_lEEEaSK_NS4_8TiledMMAINS4_8MMA_AtomIJNS4_4SM904GMMA26MMA_64x64x32_S32S8S8_SS_TNEEEENS4_6LayoutINS5_IJNSA_ILi2EEESB_SB_EEENS5_IJSB_NSA_ILi0EEESU_EEEEENS5_IJNS4_10UnderscoreESX_SX_EEEEENS4_23SM90_TMA_LOAD_MULTICASTENS4_14ComposedLayoutINS4_7SwizzleILi3ELi4ELi3EEENS4_18smem_ptr_flag_bitsILi8EEENSR_INS5_IJNSA_ILi8EEESI_EEENS5_IJSI_SB_EEEEEEEvNS4_8identityENS4_13SM90_TMA_LOADES1A_vS1B_EENS_8epilogue10collective6detail29Sm90TmaWarpSpecializedAdapterINS1F_15DefaultEpilogueIaSK_SK_NS1E_6thread17LinearCombinationIaLi1EiiLNS1J_9ScaleType4KindE0ELNS_15FloatRoundStyleE2EaEENS1_15EpilogueDefaultEEEEEvvEEEEvNT_6ParamsE:
        .type           _ZN7cutlass13device_kernelINS_4gemm6kernel13GemmUniversalIN4cute5tupleIJiiiiEEENS1_10collective13CollectiveMmaINS1_34MainloopSm90TmaGmmaWarpSpecializedILi5ENS5_IJNS4_1CILi1EEENSA_ILi4EEESB_EEENS1_35KernelTmaWarpSpecializedCooperativeEEENS5_IJNSA_ILi256EEENSA_ILi64EEENSA_ILi128EEEEEEaNS5_IJlSB_lEEEaSK_NS4_8TiledMMAINS4_8MMA_AtomIJNS4_4SM904GMMA26MMA_64x64x32_S32S8S8_SS_TNEEEENS4_6LayoutINS5_IJNSA_ILi2EEESB_SB_EEENS5_IJSB_NSA_ILi0EEESU_EEEEENS5_IJNS4_10UnderscoreESX_SX_EEEEENS4_23SM90_TMA_LOAD_MULTICASTENS4_14ComposedLayoutINS4_7SwizzleILi3ELi4ELi3EEENS4_18smem_ptr_flag_bitsILi8EEENSR_INS5_IJNSA_ILi8EEESI_EEENS5_IJSI_SB_EEEEEEEvNS4_8identityENS4_13SM90_TMA_LOADES1A_vS1B_EENS_8epilogue10collective6detail29Sm90TmaWarpSpecializedAdapterINS1F_15DefaultEpilogueIaSK_SK_NS1E_6thread17LinearCombinationIaLi1EiiLNS1J_9ScaleType4KindE0ELNS_15FloatRoundStyleE2EaEENS1_15EpilogueDefaultEEEEEvvEEEEvNT_6ParamsE,@function
        .size           _ZN7cutlass13device_kernelINS_4gemm6kernel13GemmUniversalIN4cute5tupleIJiiiiEEENS1_10collective13CollectiveMmaINS1_34MainloopSm90TmaGmmaWarpSpecializedILi5ENS5_IJNS4_1CILi1EEENSA_ILi4EEESB_EEENS1_35KernelTmaWarpSpecializedCooperativeEEENS5_IJNSA_ILi256EEENSA_ILi64EEENSA_ILi128EEEEEEaNS5_IJlSB_lEEEaSK_NS4_8TiledMMAINS4_8MMA_AtomIJNS4_4SM904GMMA26MMA_64x64x32_S32S8S8_SS_TNEEEENS4_6LayoutINS5_IJNSA_ILi2EEESB_SB_EEENS5_IJSB_NSA_ILi0EEESU_EEEEENS5_IJNS4_10UnderscoreESX_SX_EEEEENS4_23SM90_TMA_LOAD_MULTICASTENS4_14ComposedLayoutINS4_7SwizzleILi3ELi4ELi3EEENS4_18smem_ptr_flag_bitsILi8EEENSR_INS5_IJNSA_ILi8EEESI_EEENS5_IJSI_SB_EEEEEEEvNS4_8identityENS4_13SM90_TMA_LOADES1A_vS1B_EENS_8epilogue10collective6detail29Sm90TmaWarpSpecializedAdapterINS1F_15DefaultEpilogueIaSK_SK_NS1E_6thread17LinearCombinationIaLi1EiiLNS1J_9ScaleType4KindE0ELNS_15FloatRoundStyleE2EaEENS1_15EpilogueDefaultEEEEEvvEEEEvNT_6ParamsE,(.L_x_205 - _ZN7cutlass13device_kernelINS_4gemm6kernel13GemmUniversalIN4cute5tupleIJiiiiEEENS1_10collective13CollectiveMmaINS1_34MainloopSm90TmaGmmaWarpSpecializedILi5ENS5_IJNS4_1CILi1EEENSA_ILi4EEESB_EEENS1_35KernelTmaWarpSpecializedCooperativeEEENS5_IJNSA_ILi256EEENSA_ILi64EEENSA_ILi128EEEEEEaNS5_IJlSB_lEEEaSK_NS4_8TiledMMAINS4_8MMA_AtomIJNS4_4SM904GMMA26MMA_64x64x32_S32S8S8_SS_TNEEEENS4_6LayoutINS5_IJNSA_ILi2EEESB_SB_EEENS5_IJSB_NSA_ILi0EEESU_EEEEENS5_IJNS4_10UnderscoreESX_SX_EEEEENS4_23SM90_TMA_LOAD_MULTICASTENS4_14ComposedLayoutINS4_7SwizzleILi3ELi4ELi3EEENS4_18smem_ptr_flag_bitsILi8EEENSR_INS5_IJNSA_ILi8EEESI_EEENS5_IJSI_SB_EEEEEEEvNS4_8identityENS4_13SM90_TMA_LOADES1A_vS1B_EENS_8epilogue10collective6detail29Sm90TmaWarpSpecializedAdapterINS1F_15DefaultEpilogueIaSK_SK_NS1E_6thread17LinearCombinationIaLi1EiiLNS1J_9ScaleType4KindE0ELNS_15FloatRoundStyleE2EaEENS1_15EpilogueDefaultEEEEEvvEEEEvNT_6ParamsE)
        .other          _ZN7cutlass13device_kernelINS_4gemm6kernel13GemmUniversalIN4cute5tupleIJiiiiEEENS1_10collective13CollectiveMmaINS1_34MainloopSm90TmaGmmaWarpSpecializedILi5ENS5_IJNS4_1CILi1EEENSA_ILi4EEESB_EEENS1_35KernelTmaWarpSpecializedCooperativeEEENS5_IJNSA_ILi256EEENSA_ILi64EEENSA_ILi128EEEEEEaNS5_IJlSB_lEEEaSK_NS4_8TiledMMAINS4_8MMA_AtomIJNS4_4SM904GMMA26MMA_64x64x32_S32S8S8_SS_TNEEEENS4_6LayoutINS5_IJNSA_ILi2EEESB_SB_EEENS5_IJSB_NSA_ILi0EEESU_EEEEENS5_IJNS4_10UnderscoreESX_SX_EEEEENS4_23SM90_TMA_LOAD_MULTICASTENS4_14ComposedLayoutINS4_7SwizzleILi3ELi4ELi3EEENS4_18smem_ptr_flag_bitsILi8EEENSR_INS5_IJNSA_ILi8EEESI_EEENS5_IJSI_SB_EEEEEEEvNS4_8identityENS4_13SM90_TMA_LOADES1A_vS1B_EENS_8epilogue10collective6detail29Sm90TmaWarpSpecializedAdapterINS1F_15DefaultEpilogueIaSK_SK_NS1E_6thread17LinearCombinationIaLi1EiiLNS1J_9ScaleType4KindE0ELNS_15FloatRoundStyleE2EaEENS1_15EpilogueDefaultEEEEEvvEEEEvNT_6ParamsE,@"STO_CUDA_ENTRY STV_DEFAULT"
_ZN7cutlass13device_kernelINS_4gemm6kernel13GemmUniversalIN4cute5tupleIJiiiiEEENS1_10collective13CollectiveMmaINS1_34MainloopSm90TmaGmmaWarpSpecializedILi5ENS5_IJNS4_1CILi1EEENSA_ILi4EEESB_EEENS1_35KernelTmaWarpSpecializedCooperativeEEENS5_IJNSA_ILi256EEENSA_ILi64EEENSA_ILi128EEEEEEaNS5_IJlSB_lEEEaSK_NS4_8TiledMMAINS4_8MMA_AtomIJNS4_4SM904GMMA26MMA_64x64x32_S32S8S8_SS_TNEEEENS4_6LayoutINS5_IJNSA_ILi2EEESB_SB_EEENS5_IJSB_NSA_ILi0EEESU_EEEEENS5_IJNS4_10UnderscoreESX_SX_EEEEENS4_23SM90_TMA_LOAD_MULTICASTENS4_14ComposedLayoutINS4_7SwizzleILi3ELi4ELi3EEENS4_18smem_ptr_flag_bitsILi8EEENSR_INS5_IJNSA_ILi8EEESI_EEENS5_IJSI_SB_EEEEEEEvNS4_8identityENS4_13SM90_TMA_LOADES1A_vS1B_EENS_8epilogue10collective6detail29Sm90TmaWarpSpecializedAdapterINS1F_15DefaultEpilogueIaSK_SK_NS1E_6thread17LinearCombinationIaLi1EiiLNS1J_9ScaleType4KindE0ELNS_15FloatRoundStyleE2EaEENS1_15EpilogueDefaultEEEEEvvEEEEvNT_6ParamsE:
[----:B------:R-:W0:Y:S01]  /*0000*/  LDC R1, c[0x0][0x28] ;  /* 0x00000a00ff017b82 */ /* 0x000e220000000800 */
[----:B------:R-:W1:Y:S01]  /*0010*/  S2R R18, SR_TID.X ;  /* 0x0000000000127919 */ /* 0x000e620000002100 */
[----:B------:R-:W-:Y:S01]  /*0020*/  ELECT P0, URZ, PT ;  /* 0x00000000003f782f */ /* 0x000fe20003800000 */
[----:B------:R-:W-:Y:S01]  /*0030*/  BSSY B0, `(.L_x_0) ;  /* 0x000000f000007945 */ /* 0x000fe20003800000 */
[--C-:B-1----:R-:W-:Y:S02]  /*0040*/  SHF.R.U32.HI R0, RZ, 0x5, R18.reuse ;  /* 0x00000005ff007819 */ /* 0x102fe40000011612 */
[----:B------:R-:W-:-:S03]  /*0050*/  SHF.R.U32.HI R3, RZ, 0x7, R18 ;  /* 0x00000007ff037819 */ /* 0x000fc60000011612 */
[----:B------:R-:W1:Y:S04]  /*0060*/  SHFL.IDX PT, R2, R0, RZ, 0x1f ;  /* 0x00001fff00027589 */ /* 0x000e6800000e0000 */
[----:B------:R2:W3:Y:S01]  /*0070*/  SHFL.IDX PT, R5, R3, RZ, 0x1f ;  /* 0x00001fff03057589 */ /* 0x0004e200000e0000 */
[----:B-1----:R-:W-:-:S13]  /*0080*/  ISETP.NE.OR P0, PT, R2, RZ, !P0 ;  /* 0x000000ff0200720c */ /* 0x002fda0004705670 */
[----:B0-23--:R-:W-:Y:S05]  /*0090*/  @P0 BRA `(.L_x_1) ;  /* 0x0000000000200947 */ /* 0x00dfea0003800000 */
[----:B------:R-:W-:Y:S02]  /*00a0*/  ULDC.64 UR4, c[0x0][0x198] ;  /* 0x0000660000047ab9 */ /* 0x000fe40000000a00 */
[----:B------:R-:W-:Y:S02]  /*00b0*/  UIADD3 UR6, UP0, UR4, 0xf0, URZ ;  /* 0x000000f004067890 */ /* 0x000fe4000ff1e03f */
[----:B------:R-:W-:Y:S02]  /*00c0*/  UIADD3 UR4, UP1, UR4, 0x1f0, URZ ;  /* 0x000001f004047890 */ /* 0x000fe4000ff3e03f */
[----:B------:R-:W-:Y:S02]  /*00d0*/  UIADD3.X UR7, URZ, UR5, URZ, UP0, !UPT ;  /* 0x000000053f077290 */ /* 0x000fe400087fe43f */
[----:B------:R-:W-:-:S07]  /*00e0*/  UIADD3.X UR5, URZ, UR5, URZ, UP1, !UPT ;  /* 0x000000053f057290 */ /* 0x000fce0008ffe43f */
[----:B------:R0:W-:Y:S02]  /*00f0*/  UTMACCTL.PF [UR6] ;  /* 0x00000000060079b9 */ /* 0x0001e40008040000 */
[----:B------:R0:W-:Y:S02]  /*0100*/  UTMACCTL.PF [UR4] ;  /* 0x00000000040079b9 */ /* 0x0001e40008040000 */
[----:B0-----:R-:W-:Y:S01]  /*0110*/  NOP ;  /* 0x0000000000007918 */ /* 0x001fe20000000000 */
.L_x_1:
[----:B------:R-:W-:Y:S05]  /*0120*/  BSYNC B0 ;  /* 0x0000000000007941 */ /* 0x000fea0003800000 */
.L_x_0:
[----:B------:R-:W0:Y:S02]  /*0130*/  SHFL.IDX PT, R3, R0, RZ, 0x1f ;  /* 0x00001fff00037589 */ /* 0x000e2400000e0000 */
[----:B0-----:R-:W-:-:S13]  /*0140*/  ISETP.NE.AND P0, PT, R3, RZ, PT ;  /* 0x000000ff0300720c */ /* 0x001fda0003f05270 */
[----:B------:R-:W-:Y:S05]  /*0150*/  @P0 BRA `(.L_x_2) ;  /* 0x0000000000600947 */ /* 0x000fea0003800000 */
[----:B------:R-:W0:Y:S01]  /*0160*/  S2UR UR8, SR_CgaCtaId ;  /* 0x00000000000879c3 */ /* 0x000e220000008800 */
[----:B------:R-:W-:Y:S01]  /*0170*/  UMOV UR4, 0x400 ;  /* 0x0000040000047882 */ /* 0x000fe20000000000 */
[----:B------:R-:W-:Y:S01]  /*0180*/  UMOV UR5, 0x1 ;  /* 0x0000000100057882 */ /* 0x000fe20000000000 */
[----:B------:R-:W-:Y:S01]  /*0190*/  UMOV UR6, 0x8 ;  /* 0x0000000800067882 */ /* 0x000fe20000000000 */
[----:B------:R-:W-:Y:S01]  /*01a0*/  ELECT P0, URZ, PT ;  /* 0x00000000003f782f */ /* 0x000fe20003800000 */
[----:B------:R-:W-:-:S04]  /*01b0*/  UIADD3 UR6, -UR6, 0x100000, URZ ;  /* 0x0010000006067890 */ /* 0x000fc8000fffe13f */
[----:B------:R-:W-:Y:S02]  /*01c0*/  USHF.L.U32 UR7, UR6, 0xb, URZ ;  /* 0x0000000b06077899 */ /* 0x000fe4000800063f */
[----:B------:R-:W-:Y:S02]  /*01d0*/  USHF.L.U32 UR6, UR6, 0x1, URZ ;  /* 0x0000000106067899 */ /* 0x000fe4000800063f */
[----:B0-----:R-:W-:Y:S02]  /*01e0*/  ULEA UR8, UR8, UR4, 0x18 ;  /* 0x0000000408087291 */ /* 0x001fe4000f8ec03f */
[----:B------:R-:W-:-:S04]  /*01f0*/  UIADD3 UR4, -UR5, 0x100000, URZ ;  /* 0x0010000005047890 */ /* 0x000fc8000fffe13f */
[----:B------:R-:W-:Y:S02]  /*0200*/  USHF.L.U32 UR5, UR4, 0xb, URZ ;  /* 0x0000000b04057899 */ /* 0x000fe4000800063f */
[----:B------:R-:W-:Y:S01]  /*0210*/  USHF.L.U32 UR4, UR4, 0x1, URZ ;  /* 0x0000000104047899 */ /* 0x000fe2000800063f */
[----:B------:R-:W0:Y:S11]  /*0220*/  FENCE.VIEW.ASYNC.S ;  /* 0x00000000000073c6 */ /* 0x000e360000000000 */
[----:B0-----:R0:W1:Y:S01]  /*0230*/  SYNCS.EXCH.64 URZ, [UR8], UR4 ;  /* 0x00000004083f75b2 */ /* 0x0010620008000100 */
[----:B------:R0:W2:Y:S01]  /*0240*/  SYNCS.EXCH.64 URZ, [UR8+0x28], UR6 ;  /* 0x00002806083f75b2 */ /* 0x0000a20008000100 */
[----:B------:R0:W3:Y:S01]  /*0250*/  SYNCS.EXCH.64 URZ, [UR8+0x8], UR4 ;  /* 0x00000804083f75b2 */ /* 0x0000e20008000100 */
[----:B------:R0:W4:Y:S01]  /*0260*/  SYNCS.EXCH.64 URZ, [UR8+0x30], UR6 ;  /* 0x00003006083f75b2 */ /* 0x0001220008000100 */
[----:B------:R0:W0:Y:S01]  /*0270*/  SYNCS.EXCH.64 URZ, [UR8+0x10], UR4 ;  /* 0x00001004083f75b2 */ /* 0x0000220008000100 */
[----:B------:R0:W0:Y:S01]  /*0280*/  SYNCS.EXCH.64 URZ, [UR8+0x38], UR6 ;  /* 0x00003806083f75b2 */ /* 0x0000220008000100 */
[----:B------:R0:W0:Y:S01]  /*0290*/  SYNCS.EXCH.64 URZ, [UR8+0x18], UR4 ;  /* 0x00001804083f75b2 */ /* 0x0000220008000100 */
[----:B------:R0:W0:Y:S01]  /*02a0*/  SYNCS.EXCH.64 URZ, [UR8+0x40], UR6 ;  /* 0x00004006083f75b2 */ /* 0x0000220008000100 */
[----:B------:R0:W0:Y:S01]  /*02b0*/  SYNCS.EXCH.64 URZ, [UR8+0x20], UR4 ;  /* 0x00002004083f75b2 */ /* 0x0000220008000100 */
[----:B------:R0:W0:Y:S01]  /*02c0*/  SYNCS.EXCH.64 URZ, [UR8+0x48], UR6 ;  /* 0x00004806083f75b2 */ /* 0x0000220008000100 */
[----:B------:R-:W-:Y:S01]  /*02d0*/  NOP ;  /* 0x0000000000007918 */ /* 0x000fe20000000000 */
.L_x_2:
[----:B------:R-:W-:Y:S01]  /*02e0*/  SHF.R.S32.HI R7, RZ, 0x1f, R18 ;  /* 0x0000001fff077819 */ /* 0x000fe20000011412 */
[----:B------:R-:W5:Y:S01]  /*02f0*/  SHFL.IDX PT, R0, R0, RZ, 0x1f ;  /* 0x00001fff00007589 */ /* 0x000f6200000e0000 */
[----:B0-----:R-:W0:Y:S01]  /*0300*/  S2UR UR8, SR_CTAID.X ;  /* 0x00000000000879c3 */ /* 0x001e220000002500 */
[----:B------:R-:W-:Y:S02]  /*0310*/  ELECT P0, URZ, PT ;  /* 0x00000000003f782f */ /* 0x000fe40003800000 */
[----:B------:R-:W-:Y:S01]  /*0320*/  LEA.HI R7, R7, R18, RZ, 0x7 ;  /* 0x0000001207077211 */ /* 0x000fe200078f38ff */
[----:B------:R-:W1:Y:S01]  /*0330*/  S2R R4, SR_CTAID.Y ;  /* 0x0000000000047919 */ /* 0x000e620000002600 */
[----:B------:R-:W-:Y:S01]  /*0340*/  ULDC UR4, c[0x0][0x154] ;  /* 0x0000550000047ab9 */ /* 0x000fe20000000800 */
[----:B------:R-:W-:Y:S01]  /*0350*/  NOP ;  /* 0x0000000000007918 */ /* 0x000fe20000000000 */
[----:B------:R-:W-:Y:S01]  /*0360*/  LOP3.LUT R7, R7, 0xffffff80, RZ, 0xc0, !PT ;  /* 0xffffff8007077812 */ /* 0x000fe200078ec0ff */
[----:B------:R-:W-:Y:S01]  /*0370*/  NOP ;  /* 0x0000000000007918 */ /* 0x000fe20000000000 */
[----:B------:R-:W2:Y:S03]  /*0380*/  LDC R12, c[0x0][0x140] ;  /* 0x00005000ff0c7b82 */ /* 0x000ea60000000800 */
[----:B------:R-:W-:-:S05]  /*0390*/  IMAD.IADD R7, R18, 0x1, -R7 ;  /* 0x0000000112077824 */ /* 0x000fca00078e0a07 */
[----:B------:R-:W-:Y:S02]  /*03a0*/  SHF.R.S32.HI R6, RZ, 0x1f, R7 ;  /* 0x0000001fff067819 */ /* 0x000fe40000011407 */
[----:B------:R-:W-:Y:S02]  /*03b0*/  LOP3.LUT P2, RZ, R7, 0x7, RZ, 0xc0, !PT ;  /* 0x0000000707ff7812 */ /* 0x000fe4000784c0ff */
[----:B------:R-:W-:Y:S02]  /*03c0*/  LEA.HI R6, R6, R7, RZ, 0x3 ;  /* 0x0000000706067211 */ /* 0x000fe400078f18ff */
[----:B-----5:R-:W-:Y:S02]  /*03d0*/  ISETP.NE.OR P0, PT, R0, RZ, !P0 ;  /* 0x000000ff0000720c */ /* 0x020fe40004705670 */
[--C-:B------:R-:W-:Y:S02]  /*03e0*/  SHF.R.S32.HI R0, RZ, 0x3, R6.reuse ;  /* 0x00000003ff007819 */ /* 0x100fe40000011406 */
[----:B------:R-:W-:-:S02]  /*03f0*/  SHF.R.S32.HI R9, RZ, 0x1f, R6 ;  /* 0x0000001fff097819 */ /* 0x000fc40000011406 */
[----:B------:R-:W-:Y:S02]  /*0400*/  SHF.R.S32.HI R6, RZ, 0x1f, R3 ;  /* 0x0000001fff067819 */ /* 0x000fe40000011403 */
[----:B------:R-:W-:Y:S02]  /*0410*/  LEA.HI R9, R9, R0, RZ, 0x2 ;  /* 0x0000000009097211 */ /* 0x000fe400078f10ff */
[----:B------:R-:W-:Y:S02]  /*0420*/  LEA.HI R6, R6, R3, RZ, 0x2 ;  /* 0x0000000306067211 */ /* 0x000fe400078f10ff */
[----:B-1----:R-:W-:Y:S01]  /*0430*/  I2FP.F32.U32 R8, R4 ;  /* 0x0000000400087245 */ /* 0x002fe20000201000 */
[----:B------:R-:W-:Y:S01]  /*0440*/  VOTEU.ALL UP0, P0 ;  /* 0x00000000003f7886 */ /* 0x000fe20000000000 */
[----:B------:R-:W-:Y:S01]  /*0450*/  LOP3.LUT R6, R6, 0x3ffffffc, RZ, 0xc0, !PT ;  /* 0x3ffffffc06067812 */ /* 0x000fe200078ec0ff */
[----:B------:R-:W-:Y:S01]  /*0460*/  VOTEU.ALL UP1, P0 ;  /* 0x00000000003f7886 */ /* 0x000fe20000020000 */
[----:B------:R-:W-:Y:S01]  /*0470*/  LOP3.LUT R9, R9, 0xfffffffc, RZ, 0xc0, !PT ;  /* 0xfffffffc09097812 */ /* 0x000fe200078ec0ff */
[----:B------:R-:W-:Y:S01]  /*0480*/  FMUL R10, R8, UR4 ;  /* 0x00000004080a7c20 */ /* 0x000fe20008400000 */
[----:B------:R-:W1:Y:S01]  /*0490*/  @!UP0 S2UR UR7, SR_CgaCtaId ;  /* 0x00000000000789c3 */ /* 0x000e620000008800 */
[----:B------:R-:W-:Y:S01]  /*04a0*/  IMAD.IADD R11, R3, 0x1, -R6 ;  /* 0x00000001030b7824 */ /* 0x000fe200078e0a06 */
[----:B0-----:R-:W-:Y:S01]  /*04b0*/  I2FP.F32.U32 R6, UR8 ;  /* 0x0000000800067c45 */ /* 0x001fe20008201000 */
[----:B------:R-:W-:Y:S01]  /*04c0*/  IMAD.IADD R0, R0, 0x1, -R9 ;  /* 0x0000000100007824 */ /* 0x000fe200078e0a09 */
[----:B------:R-:W-:Y:S01]  /*04d0*/  ULDC UR4, c[0x0][0x150] ;  /* 0x0000540000047ab9 */ /* 0x000fe20000000800 */
[----:B------:R-:W0:Y:S01]  /*04e0*/  F2I.U32.TRUNC.NTZ R10, R10 ;  /* 0x0000000a000a7305 */ /* 0x000e22000020f000 */
[----:B------:R-:W-:Y:S01]  /*04f0*/  SHF.R.S32.HI R3, RZ, 0x1f, R2 ;  /* 0x0000001fff037819 */ /* 0x000fe20000011402 */
[----:B------:R-:W-:Y:S01]  /*0500*/  FMUL R6, R6, UR4 ;  /* 0x0000000406067c20 */ /* 0x000fe20008400000 */
[----:B------:R-:W5:Y:S01]  /*0510*/  LDC R9, c[0x0][0x148] ;  /* 0x00005200ff097b82 */ /* 0x000f620000000800 */
[----:B------:R-:W-:Y:S01]  /*0520*/  IMAD R11, R11, 0x4, R0 ;  /* 0x000000040b0b7824 */ /* 0x000fe200078e0200 */
[----:B------:R-:W-:Y:S01]  /*0530*/  LEA.HI R3, R3, R2, RZ, 0x2 ;  /* 0x0000000203037211 */ /* 0x000fe200078f10ff */
[----:B------:R-:W-:Y:S01]  /*0540*/  UMOV UR4, 0x20 ;  /* 0x0000002000047882 */ /* 0x000fe20000000000 */
[----:B------:R-:W-:Y:S01]  /*0550*/  @!UP0 UMOV UR6, 0x400 ;  /* 0x0000040000068882 */ /* 0x000fe20000000000 */
[----:B------:R-:W3:Y:S01]  /*0560*/  F2I.U32.TRUNC.NTZ R6, R6 ;  /* 0x0000000600067305 */ /* 0x000ee2000020f000 */
[----:B------:R-:W-:Y:S01]  /*0570*/  LOP3.LUT R3, R3, 0xfffffffc, RZ, 0xc0, !PT ;  /* 0xfffffffc03037812 */ /* 0x000fe200078ec0ff */
[----:B------:R-:W-:Y:S01]  /*0580*/  IMAD.SHL.U32 R22, R11, 0x4, RZ ;  /* 0x000000040b167824 */ /* 0x000fe200078e00ff */
[----:B------:R-:W4:Y:S01]  /*0590*/  LDC R8, c[0x0][0x144] ;  /* 0x00005100ff087b82 */ /* 0x000f220000000800 */
[----:B------:R-:W-:-:S04]  /*05a0*/  @!UP0 UIADD3 UR4, -UR4, 0x100000, URZ ;  /* 0x0010000004048890 */ /* 0x000fc8000fffe13f */
[----:B------:R-:W-:Y:S02]  /*05b0*/  @!UP0 USHF.L.U32 UR5, UR4, 0xb, URZ ;  /* 0x0000000b04058899 */ /* 0x000fe4000800063f */
[----:B------:R-:W-:Y:S01]  /*05c0*/  @!UP0 USHF.L.U32 UR4, UR4, 0x1, URZ ;  /* 0x0000000104048899 */ /* 0x000fe2000800063f */
[----:B--2---:R-:W-:Y:S01]  /*05d0*/  ISETP.EQ.U32.AND P3, PT, R12, 0x1, PT ;  /* 0x000000010c00780c */ /* 0x004fe20003f62070 */
[----:B------:R-:W-:Y:S01]  /*05e0*/  IMAD.IADD R0, R2, 0x1, -R3 ;  /* 0x0000000102007824 */ /* 0x000fe200078e0a03 */
[----:B------:R-:W-:Y:S01]  /*05f0*/  LOP3.LUT R22, R11, 0xc, R22, 0x78, !PT ;  /* 0x0000000c0b167812 */ /* 0x000fe200078e7816 */
[----:B0-----:R-:W-:Y:S01]  /*0600*/  IMAD.MOV R14, RZ, RZ, -R10 ;  /* 0x000000ffff0e7224 */ /* 0x001fe200078e0a0a */
[----:B-1----:R-:W-:Y:S02]  /*0610*/  @!UP0 ULEA UR6, UR7, UR6, 0x18 ;  /* 0x0000000607068291 */ /* 0x002fe4000f8ec03f */
[----:B------:R-:W-:Y:S01]  /*0620*/  ISETP.NE.AND P1, PT, R0, 0x3, PT ;  /* 0x000000030000780c */ /* 0x000fe20003f25270 */
[----:B------:R-:W-:Y:S01]  /*0630*/  VOTEU.ALL UP0, P0 ;  /* 0x00000000003f7886 */ /* 0x000fe20000000000 */
[----:B------:R-:W-:Y:S01]  /*0640*/  ISETP.LT.U32.AND P0, PT, R22, 0x4, !P2 ;  /* 0x000000041600780c */ /* 0x000fe20005701070 */
[----:B---3--:R-:W-:Y:S01]  /*0650*/  IMAD.MOV R3, RZ, RZ, -R6 ;  /* 0x000000ffff037224 */ /* 0x008fe200078e0a06 */
[----:B------:R-:W-:-:S02]  /*0660*/  ISETP.EQ.OR P1, PT, R0, RZ, !P1 ;  /* 0x000000ff0000720c */ /* 0x000fc40004f22670 */
[----:B------:R-:W-:Y:S01]  /*0670*/  ISETP.NE.AND P2, PT, R5, RZ, PT ;  /* 0x000000ff0500720c */ /* 0x000fe20003f45270 */
[----:B-----5:R-:W-:Y:S01]  /*0680*/  IMAD R7, R9, R14, R4 ;  /* 0x0000000e09077224 */ /* 0x020fe200078e0204 */
[----:B------:R-:W-:Y:S01]  /*0690*/  ISETP.EQ.AND P1, PT, R5, RZ, P1 ;  /* 0x000000ff0500720c */ /* 0x000fe20000f22270 */
[----:B------:R-:W0:Y:S02]  /*06a0*/  FENCE.VIEW.ASYNC.S ;  /* 0x00000000000073c6 */ /* 0x000e240000000000 */
[----:B0-----:R0:W1:Y:S01]  /*06b0*/  @!UP0 SYNCS.EXCH.64 URZ, [UR6+0x60], UR4 ;  /* 0x00006004063f85b2 */ /* 0x0010620008000100 */
[----:B------:R-:W-:Y:S02]  /*06c0*/  ISETP.NE.AND P4, PT, R7, R22, PT ;  /* 0x000000160700720c */ /* 0x000fe40003f85270 */
[----:B------:R-:W-:Y:S01]  /*06d0*/  SEL R19, RZ, 0x1, !P1 ;  /* 0x00000001ff137807 */ /* 0x000fe20004800000 */
[----:B----4-:R-:W-:Y:S02]  /*06e0*/  IMAD R3, R8, R3, UR8 ;  /* 0x0000000808037e24 */ /* 0x010fe4000f8e0203 */
[----:B------:R-:W-:-:S03]  /*06f0*/  VIADD R8, R5, 0xffffffff ;  /* 0xffffffff05087836 */ /* 0x000fc60000000000 */
[----:B------:R-:W-:Y:S02]  /*0700*/  ISETP.EQ.OR P4, PT, R3, RZ, !P4 ;  /* 0x000000ff0300720c */ /* 0x000fe40006782670 */
[----:B------:R-:W-:Y:S02]  /*0710*/  ISETP.GE.U32.AND P5, PT, R8, 0x2, PT ;  /* 0x000000020800780c */ /* 0x000fe40003fa6070 */
[----:B------:R-:W-:Y:S02]  /*0720*/  PLOP3.LUT P0, PT, P0, P4, PT, 0x80, 0x0 ;  /* 0x000000000000781c */ /* 0x000fe40000709070 */
[----:B------:R-:W-:Y:S01]  /*0730*/  SEL R19, R19, 0x2, P5 ;  /* 0x0000000213137807 */ /* 0x000fe20002800000 */
[----:B------:R0:W2:Y:S01]  /*0740*/  @!UP1 SYNCS.EXCH.64 URZ, [UR6+0x68], UR4 ;  /* 0x00006804063f95b2 */ /* 0x0000a20008000100 */
[----:B------:R-:W-:Y:S01]  /*0750*/  P2R R102, PR, RZ, 0x1 ;  /* 0x00000001ff667803 */ /* 0x000fe20000000000 */
[----:B------:R-:W-:Y:S01]  /*0760*/  NOP ;  /* 0x0000000000007918 */ /* 0x000fe20000000000 */
[----:B------:R-:W-:Y:S07]  /*0770*/  @!P3 BRA `(.L_x_3) ;  /* 0x000000000008b947 */ /* 0x000fee0003800000 */
[----:B-12---:R-:W-:Y:S01]  /*0780*/  UCGABAR_ARV ;  /* 0x00000000000079c7 */ /* 0x006fe20008000000 */
[----:B------:R-:W-:Y:S05]  /*0790*/  BRA `(.L_x_4) ;  /* 0x0000000000047947 */ /* 0x000fea0003800000 */
.L_x_3:
[----:B-12---:R-:W-:Y:S01]  /*07a0*/  NOP ;  /* 0x0000000000007918 */ /* 0x006fe20000000000 */
.L_x_4:
[----:B------:R-:W1:Y:S01]  /*07b0*/  LDC R2, c[0x0][0x65c] ;  /* 0x00019700ff027b82 */ /* 0x000e620000000800 */
[----:B------:R-:W-:Y:S02]  /*07c0*/  IMAD.U32 R6, RZ, RZ, UR8 ;  /* 0x00000008ff067e24 */ /* 0x000fe4000f8e00ff */
[----:B------:R-:W-:Y:S01]  /*07d0*/  IMAD.MOV.U32 R7, RZ, RZ, RZ ;  /* 0x000000ffff077224 */ /* 0x000fe200078e00ff */
[----:B-1----:R-:W-:-:S04]  /*07e0*/  ISETP.NE.AND P1, PT, R2, 0x1, PT ;  /* 0x000000010200780c */ /* 0x002fc80003f25270 */
[----:B------:R-:W-:-:S09]  /*07f0*/  P2R R5, PR, RZ, 0x2 ;  /* 0x00000002ff057803 */ /* 0x000fd20000000000 */
[----:B------:R-:W1:Y:S01]  /*0800*/  @P1 LDC R17, c[0x0][0x10] ;  /* 0x00000400ff111b82 */ /* 0x000e620000000800 */
[----:B------:R-:W-:Y:S02]  /*0810*/  @P1 IMAD.MOV.U32 R5, RZ, RZ, RZ ;  /* 0x000000ffff051224 */ /* 0x000fe400078e00ff */
[----:B------:R-:W-:-:S05]  /*0820*/  @P1 IMAD.MOV.U32 R13, RZ, RZ, RZ ;  /* 0x000000ffff0d1224 */ /* 0x000fca00078e00ff */
[----:B------:R-:W2:Y:S01]  /*0830*/  @!P1 LDC R11, c[0x0][0xc] ;  /* 0x00000300ff0b9b82 */ /* 0x000ea20000000800 */
[----:B-1----:R-:W-:-:S04]  /*0840*/  @P1 IMAD.WIDE.U32 R16, R17, UR8, R4 ;  /* 0x0000000811101c25 */ /* 0x002fc8000f8e0004 */
[----:B------:R-:W-:Y:S02]  /*0850*/  @P1 IMAD.IADD R17, R17, 0x1, R13 ;  /* 0x0000000111111824 */ /* 0x000fe400078e020d */
[----:B--2---:R-:W-:-:S04]  /*0860*/  @!P1 IMAD.WIDE.U32 R6, R4, R11, R6 ;  /* 0x0000000b04069225 */ /* 0x004fc800078e0006 */
[----:B------:R-:W-:Y:S02]  /*0870*/  @!P1 IMAD.MOV.U32 R16, RZ, RZ, R6 ;  /* 0x000000ffff109224 */ /* 0x000fe400078e0006 */
[----:B------:R-:W-:Y:S01]  /*0880*/  @!P1 IMAD.MOV.U32 R17, RZ, RZ, R7 ;  /* 0x000000ffff119224 */ /* 0x000fe200078e0007 */
[----:B------:R-:W-:Y:S06]  /*0890*/  @!P3 BRA `(.L_x_5) ;  /* 0x00000000000cb947 */ /* 0x000fec0003800000 */
[----:B------:R-:W-:Y:S01]  /*08a0*/  UCGABAR_WAIT ;  /* 0x0000000000007dc7 */ /* 0x000fe20008000000 */
[----:B------:R-:W-:Y:S01]  /*08b0*/  CCTL.IVALL ;  /* 0x00000000ff00798f */ /* 0x000fe20002000000 */
[----:B------:R-:W-:Y:S05]  /*08c0*/  BRA `(.L_x_6) ;  /* 0x0000000000047947 */ /* 0x000fea0003800000 */
.L_x_5:
[----:B------:R-:W-:Y:S06]  /*08d0*/  BAR.SYNC.DEFER_BLOCKING 0x0 ;  /* 0x0000000000007b1d */ /* 0x000fec0000010000 */
.L_x_6:
[----:B------:R-:W-:Y:S05]  /*08e0*/  @!P2 BRA `(.L_x_7) ;  /* 0x000000540030a947 */ /* 0x000fea0003800000 */
[----:B------:R-:W-:-:S13]  /*08f0*/  ISETP.GT.U32.AND P0, PT, R8, 0x1, PT ;  /* 0x000000010800780c */ /* 0x000fda0003f04070 */
[----:B0-----:R-:W-:Y:S05]  /*0900*/  @P0 EXIT ;  /* 0x000000000000094d */ /* 0x001fea0003800000 */
[----:B------:R-:W-:Y:S01]  /*0910*/  ULDC.64 UR4, c[0x0][0x650] ;  /* 0x0001940000047ab9 */ /* 0x000fe20000000a00 */
[----:B------:R-:W-:Y:S01]  /*0920*/  PRMT R0, RZ, 0x7610, R0 ;  /* 0x00007610ff007816 */ /* 0x000fe20000000000 */
[----:B------:R-:W-:Y:S01]  /*0930*/  IMAD.MOV.U32 R91, RZ, RZ, -0x1 ;  /* 0xffffffffff5b7424 */ /* 0x000fe200078e00ff */
[----:B------:R-:W-:Y:S01]  /*0940*/  ISETP.GE.U32.AND P0, PT, R16, UR4, PT ;  /* 0x0000000410007c0c */ /* 0x000fe2000bf06070 */
[----:B------:R-:W-:Y:S02]  /*0950*/  IMAD.MOV.U32 R92, RZ, RZ, -0x1 ;  /* 0xffffffffff5c7424 */ /* 0x000fe400078e00ff */
[----:B------:R-:W-:Y:S01]  /*0960*/  IMAD.MOV.U32 R23, RZ, RZ, -0x1 ;  /* 0xffffffffff177424 */ /* 0x000fe200078e00ff */
[----:B------:R-:W-:-:S13]  /*0970*/  ISETP.GE.U32.AND.EX P0, PT, R17, UR5, PT, P0 ;  /* 0x0000000511007c0c */ /* 0x000fda000bf06100 */
[----:B------:R-:W-:Y:S05]  /*0980*/  @P0 BRA `(.L_x_8) ;  /* 0x00000004002c0947 */ /* 0x000fea0003800000 */
[----:B------:R-:W0:Y:S01]  /*0990*/  LDC.64 R20, c[0x0][0x628] ;  /* 0x00018a00ff147b82 */ /* 0x000e220000000a00 */
[----:B------:R-:W-:Y:S02]  /*09a0*/  IMAD.MOV.U32 R6, RZ, RZ, R16 ;  /* 0x000000ffff067224 */ /* 0x000fe400078e0010 */
[----:B------:R-:W-:-:S05]  /*09b0*/  IMAD.MOV.U32 R7, RZ, RZ, R17 ;  /* 0x000000ffff077224 */ /* 0x000fca00078e0011 */
[----:B------:R-:W1:Y:S08]  /*09c0*/  LDC R0, c[0x0][0x630] ;  /* 0x00018c00ff007b82 */ /* 0x000e700000000800 */
[----:B------:R-:W2:Y:S01]  /*09d0*/  LDC.64 R24, c[0x0][0x620] ;  /* 0x00018800ff187b82 */ /* 0x000ea20000000a00 */
[----:B0-----:R-:W-:-:S04]  /*09e0*/  ISETP.NE.U32.AND P0, PT, R20, RZ, PT ;  /* 0x000000ff1400720c */ /* 0x001fc80003f05070 */
[----:B------:R-:W-:-:S13]  /*09f0*/  ISETP.NE.AND.EX P0, PT, R21, RZ, PT, P0 ;  /* 0x000000ff1500720c */ /* 0x000fda0003f05300 */
[----:B-12---:R-:W-:Y:S05]  /*0a00*/  @!P0 BRA `(.L_x_9) ;  /* 0x0000000000288947 */ /* 0x006fea0003800000 */
[----:B------:R-:W0:Y:S02]  /*0a10*/  LDC R13, c[0x0][0x634] ;  /* 0x00018d00ff0d7b82 */ /* 0x000e240000000800 */
[----:B0-----:R-:W-:-:S05]  /*0a20*/  IADD3 R13, P0, R16, R13, RZ ;  /* 0x0000000d100d7210 */ /* 0x001fca0007f1e0ff */
[----:B------:R-:W-:-:S04]  /*0a30*/  IMAD.X R15, RZ, RZ, R17, P0 ;  /* 0x000000ffff0f7224 */ /* 0x000fc800000e0611 */
[----:B------:R-:W-:-:S04]  /*0a40*/  IMAD.WIDE.U32 R6, R15, R20, RZ ;  /* 0x000000140f067225 */ /* 0x000fc800078e00ff */
[----:B------:R-:W-:-:S04]  /*0a50*/  IMAD.WIDE.U32 R10, P0, R13, R21, R6 ;  /* 0x000000150d0a7225 */ /* 0x000fc80007800006 */
[----:B------:R-:W-:-:S04]  /*0a60*/  IMAD.WIDE.U32 R6, R13, R20, RZ ;  /* 0x000000140d067225 */ /* 0x000fc800078e00ff */
[----:B------:R-:W-:Y:S01]  /*0a70*/  IMAD.X R13, RZ, RZ, RZ, P0 ;  /* 0x000000ffff0d7224 */ /* 0x000fe200000e06ff */
[----:B------:R-:W-:Y:S01]  /*0a80*/  IADD3 RZ, P0, R7, R10, RZ ;  /* 0x0000000a07ff7210 */ /* 0x000fe20007f1e0ff */
[----:B------:R-:W-:-:S04]  /*0a90*/  IMAD.MOV.U32 R12, RZ, RZ, R11 ;  /* 0x000000ffff0c7224 */ /* 0x000fc800078e000b */
[----:B------:R-:W-:-:S08]  /*0aa0*/  IMAD.WIDE.U32.X R6, R15, R21, R12, P0 ;  /* 0x000000150f067225 */ /* 0x000fd000000e040c */
.L_x_9:
[----:B------:R-:W0:Y:S01]  /*0ab0*/  LDC.64 R20, c[0x0][0x640] ;  /* 0x00019000ff147b82 */ /* 0x000e220000000a00 */
[--C-:B------:R-:W-:Y:S01]  /*0ac0*/  SHF.R.U64 R27, R6, R0, R7.reuse ;  /* 0x00000000061b7219 */ /* 0x100fe20000001207 */
[----:B------:R-:W-:Y:S01]  /*0ad0*/  IMAD R28, R9, R14, R4 ;  /* 0x0000000e091c7224 */ /* 0x000fe200078e0204 */
[----:B------:R-:W-:Y:S02]  /*0ae0*/  SHF.R.U32.HI R0, RZ, R0, R7 ;  /* 0x00000000ff007219 */ /* 0x000fe40000011607 */
[----:B------:R-:W-:-:S03]  /*0af0*/  IADD3 R5, P0, RZ, -R27, RZ ;  /* 0x8000001bff057210 */ /* 0x000fc60007f1e0ff */
[----:B------:R-:W1:Y:S02]  /*0b00*/  LDC R8, c[0x0][0x618] ;  /* 0x00018600ff087b82 */ /* 0x000e640000000800 */
[----:B------:R-:W-:-:S04]  /*0b10*/  IMAD.X R7, RZ, RZ, ~R0, P0 ;  /* 0x000000ffff077224 */ /* 0x000fc800000e0e00 */
[-C--:B------:R-:W-:Y:S02]  /*0b20*/  IMAD R0, R7, R24.reuse, RZ ;  /* 0x0000001807007224 */ /* 0x080fe400078e02ff */
[----:B------:R-:W2:Y:S01]  /*0b30*/  LDC R11, c[0x0][0x608] ;  /* 0x00018200ff0b7b82 */ /* 0x000ea20000000800 */
[----:B------:R-:W-:-:S04]  /*0b40*/  IMAD.WIDE.U32 R6, R5, R24, R16 ;  /* 0x0000001805067225 */ /* 0x000fc800078e0010 */
[----:B------:R-:W-:Y:S02]  /*0b50*/  IMAD R5, R5, R25, R0 ;  /* 0x0000001905057224 */ /* 0x000fe400078e0200 */
[----:B------:R-:W-:Y:S01]  /*0b60*/  IMAD.MOV.U32 R25, RZ, RZ, 0x1 ;  /* 0x00000001ff197424 */ /* 0x000fe200078e00ff */
[----:B------:R-:W3:Y:S01]  /*0b70*/  LDC R12, c[0x0][0x658] ;  /* 0x00019600ff0c7b82 */ /* 0x000ee20000000800 */
[----:B0-----:R-:W-:Y:S01]  /*0b80*/  ISETP.NE.U32.AND P0, PT, R20, RZ, PT ;  /* 0x000000ff1400720c */ /* 0x001fe20003f05070 */
[----:B------:R-:W-:Y:S02]  /*0b90*/  IMAD.IADD R5, R7, 0x1, R5 ;  /* 0x0000000107057824 */ /* 0x000fe400078e0205 */
[----:B------:R-:W-:Y:S01]  /*0ba0*/  IMAD.MOV.U32 R7, RZ, RZ, -0x1 ;  /* 0xffffffffff077424 */ /* 0x000fe200078e00ff */
[----:B------:R-:W-:-:S03]  /*0bb0*/  ISETP.NE.AND.EX P0, PT, R21, RZ, PT, P0 ;  /* 0x000000ff1500720c */ /* 0x000fc60003f05300 */
[----:B------:R-:W0:Y:S01]  /*0bc0*/  LDC R15, c[0x0][0x600] ;  /* 0x00018000ff0f7b82 */ /* 0x000e220000000800 */
[-CC-:B-1----:R-:W-:Y:S02]  /*0bd0*/  SHF.R.U64 R13, R6, R8.reuse, R5.reuse ;  /* 0x00000008060d7219 */ /* 0x182fe40000001205 */
[----:B------:R-:W-:-:S05]  /*0be0*/  SHF.R.U32.HI R0, RZ, R8, R5 ;  /* 0x00000008ff007219 */ /* 0x000fca0000011605 */
[----:B------:R-:W1:Y:S01]  /*0bf0*/  LDC R23, c[0x0][0x648] ;  /* 0x00019200ff177b82 */ /* 0x000e620000000800 */
[-CC-:B--2---:R-:W-:Y:S02]  /*0c00*/  SHF.R.U64 R29, R13, R11.reuse, R0.reuse ;  /* 0x0000000b0d1d7219 */ /* 0x184fe40000001200 */
[----:B------:R-:W-:-:S05]  /*0c10*/  SHF.R.U32.HI R5, RZ, R11, R0 ;  /* 0x0000000bff057219 */ /* 0x000fca0000011600 */
[----:B------:R-:W2:Y:S01]  /*0c20*/  LDC R24, c[0x0][0x638] ;  /* 0x00018e00ff187b82 */ /* 0x000ea20000000800 */
[-CC-:B---3--:R-:W-:Y:S02]  /*0c30*/  SHF.R.U64 R14, R29, R12.reuse, R5.reuse ;  /* 0x0000000c1d0e7219 */ /* 0x188fe40000001205 */
[-C--:B------:R-:W-:Y:S02]  /*0c40*/  SHF.L.U32 R0, R7, R12.reuse, RZ ;  /* 0x0000000c07007219 */ /* 0x080fe400000006ff */
[----:B------:R-:W-:Y:S01]  /*0c50*/  SHF.R.U32.HI R5, RZ, R12, R5 ;  /* 0x0000000cff057219 */ /* 0x000fe20000011605 */
[----:B------:R-:W-:Y:S01]  /*0c60*/  IMAD.MOV.U32 R4, RZ, RZ, R14 ;  /* 0x000000ffff047224 */ /* 0x000fe200078e000e */
[----:B------:R-:W-:Y:S01]  /*0c70*/  LOP3.LUT R10, RZ, R0, RZ, 0x33, !PT ;  /* 0x00000000ff0a7212 */ /* 0x000fe200078e33ff */
[----:B------:R-:W3:Y:S01]  /*0c80*/  LDC R26, c[0x0][0x610] ;  /* 0x00018400ff1a7b82 */ /* 0x000ee20000000800 */
[----:B------:R-:W-:Y:S05]  /*0c90*/  @!P0 BRA `(.L_x_10) ;  /* 0x0000000000288947 */ /* 0x000fea0003800000 */
[----:B------:R-:W4:Y:S02]  /*0ca0*/  LDC R9, c[0x0][0x64c] ;  /* 0x00019300ff097b82 */ /* 0x000f240000000800 */
[----:B----4-:R-:W-:-:S05]  /*0cb0*/  IADD3 R9, P0, R14, R9, RZ ;  /* 0x000000090e097210 */ /* 0x010fca0007f1e0ff */
        /* <DEDUP_REMOVED lines=8> */
.L_x_10:
[----:B-1----:R-:W-:Y:S01]  /*0d40*/  SHF.R.U64 R4, R4, R23, R5 ;  /* 0x0000001704047219 */ /* 0x002fe20000001205 */
[----:B0-----:R-:W-:Y:S01]  /*0d50*/  VIADD R6, R15, 0xffffffff ;  /* 0xffffffff0f067836 */ /* 0x001fe20000000000 */
[----:B------:R-:W-:Y:S01]  /*0d60*/  SHF.L.U32 R0, R25, R12, RZ ;  /* 0x0000000c19007219 */ /* 0x000fe200000006ff */
[----:B------:R-:W-:Y:S01]  /*0d70*/  IMAD.MOV.U32 R23, RZ, RZ, R27 ;  /* 0x000000ffff177224 */ /* 0x000fe200078e001b */
[----:B------:R-:W-:Y:S01]  /*0d80*/  LOP3.LUT R5, R29, R10, RZ, 0xc0, !PT ;  /* 0x0000000a1d057212 */ /* 0x000fe200078ec0ff */
[----:B------:R-:W-:Y:S01]  /*0d90*/  IMAD.MOV R7, RZ, RZ, -R4 ;  /* 0x000000ffff077224 */ /* 0x000fe200078e0a04 */
[----:B------:R-:W-:Y:S02]  /*0da0*/  SEL R3, R3, R28, !P1 ;  /* 0x0000001c03037207 */ /* 0x000fe40004800000 */
[----:B------:R-:W-:Y:S01]  /*0db0*/  LOP3.LUT R6, R13, R6, RZ, 0xc0, !PT ;  /* 0x000000060d067212 */ /* 0x000fe200078ec0ff */
[----:B------:R-:W-:Y:S02]  /*0dc0*/  IMAD R4, R0, R4, R5 ;  /* 0x0000000400047224 */ /* 0x000fe400078e0205 */
[----:B--2---:R-:W-:-:S02]  /*0dd0*/  IMAD R0, R7, R24, R14 ;  /* 0x0000001807007224 */ /* 0x004fc400078e020e */
[----:B---3--:R-:W-:Y:S02]  /*0de0*/  IMAD R3, R4, R26, R3 ;  /* 0x0000001a04037224 */ /* 0x008fe400078e0203 */
[----:B------:R-:W-:Y:S02]  /*0df0*/  IMAD.MOV.U32 R5, RZ, RZ, 0x1 ;  /* 0x00000001ff057424 */ /* 0x000fe400078e00ff */
[----:B------:R-:W-:-:S03]  /*0e00*/  IMAD R4, R0, R15, R6 ;  /* 0x0000000f00047224 */ /* 0x000fc600078e0206 */
[----:B------:R-:W-:Y:S02]  /*0e10*/  PRMT R0, R5, 0x7610, R0 ;  /* 0x0000761005007816 */ /* 0x000fe40000000000 */
[----:B------:R-:W-:Y:S02]  /*0e20*/  SEL R92, R4, R3, !P1 ;  /* 0x00000003045c7207 */ /* 0x000fe40004800000 */
[----:B------:R-:W-:-:S07]  /*0e30*/  SEL R91, R3, R4, !P1 ;  /* 0x00000004035b7207 */ /* 0x000fce0004800000 */
.L_x_8:
[----:B------:R-:W-:-:S08]  /*0e40*/  NOP ;  /* 0x0000000000007918 */ /* 0x000fd00000000000 */
[----:B------:R-:W0:Y:S02]  /*0e50*/  USETMAXREG.TRY_ALLOC.CTAPOOL UP0, 0xe8 ;  /* 0x000000e8000079c8 */ /* 0x000e240008000600 */
[----:B0-----:R-:W-:-:S13]  /*0e60*/  PLOP3.LUT P0, PT, PT, PT, UP0, 0x80, 0x0 ;  /* 0x000000000000781c */ /* 0x001fda0003f0f008 */
[----:B------:R-:W-:Y:S05]  /*0e70*/  @!P0 BRA `(.L_x_8) ;  /* 0xfffffffc00f08947 */ /* 0x000fea000383ffff */
[----:B------:R-:W-:Y:S01]  /*0e80*/  ULDC.64 UR4, c[0x0][0x598] ;  /* 0x0001660000047ab9 */ /* 0x000fe20000000a00 */
[----:B------:R-:W-:Y:S01]  /*0e90*/  ULDC.64 UR36, c[0x0][0x208] ;  /* 0x0000820000247ab9 */ /* 0x000fe20000000a00 */
[----:B------:R-:W-:-:S04]  /*0ea0*/  ISETP.NE.U32.AND P0, PT, RZ, UR4, PT ;  /* 0x00000004ff007c0c */ /* 0x000fc8000bf05070 */
[----:B------:R-:W-:-:S13]  /*0eb0*/  ISETP.NE.AND.EX P0, PT, RZ, UR5, PT, P0 ;  /* 0x00000005ff007c0c */ /* 0x000fda000bf05300 */
[----:B------:R-:W-:Y:S05]  /*0ec0*/  @!P0 BRA `(.L_x_11) ;  /* 0x00000000001c8947 */ /* 0x000fea0003800000 */
[----:B------:R-:W0:Y:S02]  /*0ed0*/  LDC.64 R4, c[0x0][0x598] ;  /* 0x00016600ff047b82 */ /* 0x000e240000000a00 */
[----:B0-----:R-:W2:Y:S02]  /*0ee0*/  LDG.E.64 R4, desc[UR36][R4.64] ;  /* 0x0000002404047981 */ /* 0x001ea4000c1e1b00 */
[----:B--2---:R-:W-:-:S04]  /*0ef0*/  ISETP.NE.U32.AND P0, PT, R4, RZ, PT ;  /* 0x000000ff0400720c */ /* 0x004fc80003f05070 */
[----:B------:R-:W-:-:S13]  /*0f00*/  ISETP.NE.AND.EX P0, PT, R5, RZ, PT, P0 ;  /* 0x000000ff0500720c */ /* 0x000fda0003f05300 */
[----:B------:R-:W-:Y:S05]  /*0f10*/  @!P0 BRA `(.L_x_11) ;  /* 0x0000000000088947 */ /* 0x000fea0003800000 */
[----:B------:R0:W5:Y:S01]  /*0f20*/  LD.E R88, desc[UR36][R4.64] ;  /* 0x0000002404587980 */ /* 0x000162000c101900 */
[----:B------:R-:W-:Y:S05]  /*0f30*/  BRA `(.L_x_12) ;  /* 0x0000000000247947 */ /* 0x000fea0003800000 */
.L_x_11:
[----:B------:R-:W-:Y:S02]  /*0f40*/  ULDC.64 UR4, c[0x0][0x588] ;  /* 0x0001620000047ab9 */ /* 0x000fe40000000a00 */
[----:B------:R-:W-:-:S04]  /*0f50*/  ISETP.NE.U32.AND P0, PT, RZ, UR4, PT ;  /* 0x00000004ff007c0c */ /* 0x000fc8000bf05070 */
[----:B------:R-:W-:-:S13]  /*0f60*/  ISETP.NE.AND.EX P0, PT, RZ, UR5, PT, P0 ;  /* 0x00000005ff007c0c */ /* 0x000fda000bf05300 */
[----:B------:R-:W-:Y:S05]  /*0f70*/  @!P0 BRA `(.L_x_13) ;  /* 0x00000000000c8947 */ /* 0x000fea0003800000 */
[----:B------:R-:W0:Y:S02]  /*0f80*/  LDC.64 R88, c[0x0][0x588] ;  /* 0x00016200ff587b82 */ /* 0x000e240000000a00 */
[----:B0-----:R1:W5:Y:S01]  /*0f90*/  LDG.E R88, desc[UR36][R88.64] ;  /* 0x0000002458587981 */ /* 0x001362000c1e1900 */
[----:B------:R-:W-:Y:S05]  /*0fa0*/  BRA `(.L_x_12) ;  /* 0x0000000000087947 */ /* 0x000fea0003800000 */
.L_x_13:
[----:B------:R-:W-:Y:S02]  /*0fb0*/  ULDC UR4, c[0x0][0x580] ;  /* 0x0001600000047ab9 */ /* 0x000fe40000000800 */
[----:B------:R-:W-:-:S07]  /*0fc0*/  IMAD.U32 R88, RZ, RZ, UR4 ;  /* 0x00000004ff587e24 */ /* 0x000fce000f8e00ff */
.L_x_12:
[----:B------:R-:W-:Y:S02]  /*0fd0*/  ULDC.64 UR4, c[0x0][0x5a0] ;  /* 0x0001680000047ab9 */ /* 0x000fe40000000a00 */
[----:B------:R-:W-:-:S04]  /*0fe0*/  ISETP.NE.U32.AND P0, PT, RZ, UR4, PT ;  /* 0x00000004ff007c0c */ /* 0x000fc8000bf05070 */
[----:B------:R-:W-:-:S13]  /*0ff0*/  ISETP.NE.AND.EX P0, PT, RZ, UR5, PT, P0 ;  /* 0x00000005ff007c0c */ /* 0x000fda000bf05300 */
[----:B------:R-:W-:Y:S05]  /*1000*/  @!P0 BRA `(.L_x_14) ;  /* 0x00000000001c8947 */ /* 0x000fea0003800000 */
[----:B0-----:R-:W0:Y:S02]  /*1010*/  LDC.64 R4, c[0x0][0x5a0] ;  /* 0x00016800ff047b82 */ /* 0x001e240000000a00 */
[----:B0-----:R-:W2:Y:S02]  /*1020*/  LDG.E.64 R4, desc[UR36][R4.64] ;  /* 0x0000002404047981 */ /* 0x001ea4000c1e1b00 */
[----:B--2---:R-:W-:-:S04]  /*1030*/  ISETP.NE.U32.AND P0, PT, R4, RZ, PT ;  /* 0x000000ff0400720c */ /* 0x004fc80003f05070 */
[----:B------:R-:W-:-:S13]  /*1040*/  ISETP.NE.AND.EX P0, PT, R5, RZ, PT, P0 ;  /* 0x000000ff0500720c */ /* 0x000fda0003f05300 */
[----:B------:R-:W-:Y:S05]  /*1050*/  @!P0 BRA `(.L_x_14) ;  /* 0x0000000000088947 */ /* 0x000fea0003800000 */
[----:B-1----:R0:W5:Y:S01]  /*1060*/  LD.E R89, desc[UR36][R4.64] ;  /* 0x0000002404597980 */ /* 0x002162000c101900 */
[----:B------:R-:W-:Y:S05]  /*1070*/  BRA `(.L_x_15) ;  /* 0x0000000000247947 */ /* 0x000fea0003800000 */
.L_x_14:
[----:B------:R-:W-:Y:S02]  /*1080*/  ULDC.64 UR4, c[0x0][0x590] ;  /* 0x0001640000047ab9 */ /* 0x000fe40000000a00 */
[----:B------:R-:W-:-:S04]  /*1090*/  ISETP.NE.U32.AND P0, PT, RZ, UR4, PT ;  /* 0x00000004ff007c0c */ /* 0x000fc8000bf05070 */
[----:B------:R-:W-:-:S13]  /*10a0*/  ISETP.NE.AND.EX P0, PT, RZ, UR5, PT, P0 ;  /* 0x00000005ff007c0c */ /* 0x000fda000bf05300 */
[----:B------:R-:W-:Y:S05]  /*10b0*/  @!P0 BRA `(.L_x_16) ;  /* 0x00000000000c8947 */ /* 0x000fea0003800000 */
[----:B0-----:R-:W1:Y:S02]  /*10c0*/  LDC.64 R4, c[0x0][0x590] ;  /* 0x00016400ff047b82 */ /* 0x001e640000000a00 */
[----:B-1----:R1:W5:Y:S01]  /*10d0*/  LDG.E R89, desc[UR36][R4.64] ;  /* 0x0000002404597981 */ /* 0x002362000c1e1900 */
[----:B------:R-:W-:Y:S05]  /*10e0*/  BRA `(.L_x_15) ;  /* 0x0000000000087947 */ /* 0x000fea0003800000 */
.L_x_16:
[----:B------:R-:W-:Y:S02]  /*10f0*/  ULDC UR4, c[0x0][0x584] ;  /* 0x0001610000047ab9 */ /* 0x000fe40000000800 */
[----:B-1----:R-:W-:-:S07]  /*1100*/  IMAD.U32 R89, RZ, RZ, UR4 ;  /* 0x00000004ff597e24 */ /* 0x002fce000f8e00ff */
.L_x_15:
[----:B------:R-:W-:-:S13]  /*1110*/  LOP3.LUT P0, RZ, R0, 0xff, RZ, 0xc0, !PT ;  /* 0x000000ff00ff7812 */ /* 0x000fda000780c0ff */
[----:B------:R-:W-:Y:S05]  /*1120*/  @!P0 EXIT ;  /* 0x000000000000894d */ /* 0x000fea0003800000 */
[----:B------:R-:W-:Y:S01]  /*1130*/  ULDC UR4, c[0x0][0x28c] ;  /* 0x0000a30000047ab9 */ /* 0x000fe20000000800 */
[----:B------:R-:W-:Y:S01]  /*1140*/  UMOV UR38, URZ ;  /* 0x0000003f00267c82 */ /* 0x000fe20008000000 */
[----:B------:R-:W-:Y:S01]  /*1150*/  UIADD3 UR4, UR4, 0x7f, URZ ;  /* 0x0000007f04047890 */ /* 0x000fe2000fffe03f */
[----:B------:R-:W-:-:S03]  /*1160*/  UMOV UR39, URZ ;  /* 0x0000003f00277c82 */ /* 0x000fc60008000000 */
[----:B------:R-:W-:-:S04]  /*1170*/  USHF.R.S32.HI UR5, URZ, 0x1f, UR4 ;  /* 0x0000001f3f057899 */ /* 0x000fc80008011404 */
[----:B------:R-:W-:-:S04]  /*1180*/  ULEA.HI UR5, UR5, UR4, URZ, 0x7 ;  /* 0x0000000405057291 */ /* 0x000fc8000f8f383f */
[----:B------:R-:W-:-:S12]  /*1190*/  USHF.R.S32.HI UR40, URZ, 0x7, UR5 ;  /* 0x000000073f287899 */ /* 0x000fd80008011405 */
.L_x_168:
[----:B------:R-:W-:Y:S01]  /*11a0*/  LOP3.LUT R0, R18, 0x80, RZ, 0xc0, !PT ;  /* 0x0000008012007812 */ /* 0x000fe200078ec0ff */
[----:B--2---:R-:W2:Y:S01]  /*11b0*/  S2UR UR7, SR_CgaCtaId ;  /* 0x00000000000779c3 */ /* 0x004ea20000008800 */
[----:B------:R-:W-:Y:S02]  /*11c0*/  UMOV UR6, 0x400 ;  /* 0x0000040000067882 */ /* 0x000fe40000000000 */
[----:B------:R-:W-:-:S06]  /*11d0*/  SHF.R.U32.HI R0, RZ, 0x7, R0 ;  /* 0x00000007ff007819 */ /* 0x000fcc0000011600 */
[----:B---3--:R-:W3:Y:S01]  /*11e0*/  SHFL.IDX PT, R0, R0, RZ, 0x1f ;  /* 0x00001fff00007589 */ /* 0x008ee200000e0000 */
[----:B--2---:R-:W-:Y:S01]  /*11f0*/  ULEA UR6, UR7, UR6, 0x18 ;  /* 0x0000000607067291 */ /* 0x004fe2000f8ec03f */
[----:B---3--:R-:W-:-:S13]  /*1200*/  R2UR UR4, R0 ;  /* 0x00000000000472ca */ /* 0x008fda00000e0000 */
[----:B------:R-:W-:-:S04]  /*1210*/  ULEA.HI UR5, UR4, UR4, URZ, 0x1 ;  /* 0x0000000404057291 */ /* 0x000fc8000f8f083f */
[----:B------:R-:W-:-:S04]  /*1220*/  ULOP3.LUT UR5, UR5, 0x7fffe, URZ, 0xc0, !UPT ;  /* 0x0007fffe05057892 */ /* 0x000fc8000f8ec03f */
[----:B------:R-:W-:-:S03]  /*1230*/  UIADD3 UR5, UR4, -UR5, URZ ;  /* 0x8000000504057290 */ /* 0x000fc6000fffe03f */
[----:B------:R-:W-:Y:S01]  /*1240*/  ULDC UR4, c[0x0][0x28c] ;  /* 0x0000a30000047ab9 */ /* 0x000fe20000000800 */
[----:B------:R-:W-:Y:S01]  /*1250*/  ULEA UR5, UR5, UR6, 0xd ;  /* 0x0000000605057291 */ /* 0x000fe2000f8e683f */
[----:B------:R-:W-:-:S03]  /*1260*/  ISETP.LT.AND P0, PT, RZ, UR4, PT ;  /* 0x00000004ff007c0c */ /* 0x000fc6000bf01270 */
[----:B------:R-:W-:-:S04]  /*1270*/  UIADD3 UR5, UR5, 0x100, URZ ;  /* 0x0000010005057890 */ /* 0x000fc8000fffe03f */
[----:B------:R-:W-:-:S04]  /*1280*/  USHF.R.U32.HI UR5, URZ, 0x4, UR5 ;  /* 0x000000043f057899 */ /* 0x000fc80008011605 */
[----:B------:R-:W-:-:S04]  /*1290*/  ULOP3.LUT UR5, UR5, 0x3fff, URZ, 0xc0, !UPT ;  /* 0x00003fff05057892 */ /* 0x000fc8000f8ec03f */
[----:B------:R-:W-:Y:S01]  /*12a0*/  ULOP3.LUT UR41, UR5, 0x10000, URZ, 0xfc, !UPT ;  /* 0x0001000005297892 */ /* 0x000fe2000f8efc3f */
[----:B----4-:R-:W-:Y:S11]  /*12b0*/  @P0 BRA `(.L_x_17) ;  /* 0x0000000000400947 */ /* 0x010ff60003800000 */
[----:B------:R-:W-:Y:S01]  /*12c0*/  MOV R0, 0x0 ;  /* 0x0000000000007802 */ /* 0x000fe20000000f00 */
[----:B------:R-:W-:Y:S01]  /*12d0*/  ULDC.64 UR4, c[0x4][0x68] ;  /* 0x01001a0000047ab9 */ /* 0x000fe20000000a00 */
[----:B------:R-:W-:Y:S01]  /*12e0*/  ULDC.64 UR6, c[0x4][0x8] ;  /* 0x0100020000067ab9 */ /* 0x000fe20000000a00 */
[----:B01----:R-:W-:Y:S01]  /*12f0*/  IMAD.U32 R4, RZ, RZ, UR4 ;  /* 0x00000004ff047e24 */ /* 0x003fe2000f8e00ff */
[----:B------:R0:W1:Y:S01]  /*1300*/  LDC.64 R14, c[0x4][R0] ;  /* 0x01000000000e7b82 */ /* 0x0000620000000a00 */
[----:B------:R-:W-:Y:S01]  /*1310*/  IMAD.U32 R5, RZ, RZ, UR5 ;  /* 0x00000005ff057e24 */ /* 0x000fe2000f8e00ff */
[----:B------:R-:W-:Y:S01]  /*1320*/  ULDC.64 UR4, c[0x4][0x70] ;  /* 0x01001c0000047ab9 */ /* 0x000fe20000000a00 */
[----:B------:R-:W-:Y:S02]  /*1330*/  IMAD.U32 R10, RZ, RZ, UR6 ;  /* 0x00000006ff0a7e24 */ /* 0x000fe4000f8e00ff */
[----:B------:R-:W-:Y:S02]  /*1340*/  IMAD.U32 R6, RZ, RZ, UR4 ;  /* 0x00000004ff067e24 */ /* 0x000fe4000f8e00ff */
[----:B------:R-:W-:-:S02]  /*1350*/  IMAD.U32 R7, RZ, RZ, UR5 ;  /* 0x00000005ff077e24 */ /* 0x000fc4000f8e00ff */
[----:B------:R-:W-:Y:S02]  /*1360*/  IMAD.U32 R11, RZ, RZ, UR7 ;  /* 0x00000007ff0b7e24 */ /* 0x000fe4000f8e00ff */
[----:B------:R-:W-:Y:S02]  /*1370*/  IMAD.MOV.U32 R8, RZ, RZ, 0x1e1 ;  /* 0x000001e1ff087424 */ /* 0x000fe400078e00ff */
[----:B------:R-:W-:Y:S02]  /*1380*/  IMAD.MOV.U32 R12, RZ, RZ, 0x1 ;  /* 0x00000001ff0c7424 */ /* 0x000fe400078e00ff */
[----:B0-----:R-:W-:-:S07]  /*1390*/  IMAD.MOV.U32 R13, RZ, RZ, RZ ;  /* 0x000000ffff0d7224 */ /* 0x001fce00078e00ff */
[----:B------:R-:W-:-:S07]  /*13a0*/  LEPC R20, `(.L_x_17) ;  /* 0x000000001014794e */ /* 0x000fce0000000000 */
[----:B-1---5:R-:W-:Y:S05]  /*13b0*/  CALL.ABS.NOINC R14 ;  /* 0x000000000e007343 */ /* 0x022fea0003c00000 */
.L_x_17:
[----:B------:R-:W-:-:S04]  /*13c0*/  LOP3.LUT R0, R19, 0x1, RZ, 0xfc, !PT ;  /* 0x0000000113007812 */ /* 0x000fc800078efcff */
[----:B------:R-:W-:-:S13]  /*13d0*/  ISETP.NE.AND P0, PT, R0, 0x3, PT ;  /* 0x000000030000780c */ /* 0x000fda0003f05270 */
[----:B------:R-:W-:Y:S05]  /*13e0*/  @!P0 BRA `(.L_x_18) ;  /* 0x0000000000048947 */ /* 0x000fea0003800000 */
[----:B------:R-:W-:Y:S01]  /*13f0*/  BPT.TRAP 0x1 ;  /* 0x000000040000795c */ /* 0x000fe20000300000 */
.L_x_18:
[----:B------:R-:W2:Y:S01]  /*1400*/  S2UR UR5, SR_CgaCtaId ;  /* 0x00000000000579c3 */ /* 0x000ea20000008800 */
[----:B------:R-:W-:Y:S01]  /*1410*/  UMOV UR4, 0x400 ;  /* 0x0000040000047882 */ /* 0x000fe20000000000 */
[----:B------:R-:W-:Y:S02]  /*1420*/  IMAD.U32 R0, RZ, RZ, UR38 ;  /* 0x00000026ff007e24 */ /* 0x000fe4000f8e00ff */
[----:B------:R-:W-:-:S03]  /*1430*/  IMAD.U32 R3, RZ, RZ, UR39 ;  /* 0x00000027ff037e24 */ /* 0x000fc6000f8e00ff */
[----:B------:R-:W-:Y:S01]  /*1440*/  SHF.L.U32 R0, R0, 0x1f, RZ ;  /* 0x0000001f00007819 */ /* 0x000fe200000006ff */
[----:B--2---:R-:W-:-:S06]  /*1450*/  ULEA UR4, UR5, UR4, 0x18 ;  /* 0x0000000405047291 */ /* 0x004fcc000f8ec03f */
[----:B------:R-:W-:-:S04]  /*1460*/  IMAD.U32 R6, RZ, RZ, UR4 ;  /* 0x00000004ff067e24 */ /* 0x000fc8000f8e00ff */
[----:B------:R-:W-:-:S04]  /*1470*/  IMAD R3, R3, 0x8, R6 ;  /* 0x0000000803037824 */ /* 0x000fc800078e0206 */
[----:B------:R2:W3:Y:S01]  /*1480*/  SYNCS.PHASECHK.TRANS64.TRYWAIT P1, [R3+URZ], R0 ;  /* 0x00000000030075a7 */ /* 0x0004e2000802017f */
[----:B------:R-:W-:Y:S05]  /*1490*/  @!P0 BRA `(.L_x_19) ;  /* 0x0000000000048947 */ /* 0x000fea0003800000 */
[----:B------:R-:W-:Y:S01]  /*14a0*/  BPT.TRAP 0x1 ;  /* 0x000000040000795c */ /* 0x000fe20000300000 */
.L_x_19:
[----:B---3--:R-:W-:Y:S05]  /*14b0*/  @P1 BRA `(.L_x_20) ;  /* 0x0000000000081947 */ /* 0x008fea0003800000 */
[----:B------:R-:W3:Y:S02]  /*14c0*/  SYNCS.PHASECHK.TRANS64.TRYWAIT P1, [R3+URZ], R0 ;  /* 0x00000000030075a7 */ /* 0x000ee4000802017f */
[----:B---3--:R-:W-:Y:S05]  /*14d0*/  @!P1 BRA `(.L_x_21) ;  /* 0x0000005c00c49947 */ /* 0x008fea0003800000 */
.L_x_20:
[----:B------:R-:W-:-:S04]  /*14e0*/  UISETP.LT.AND UP0, UPT, UR40, 0x1, UPT ;  /* 0x000000012800788c */ /* 0x000fc8000bf01270 */
[----:B------:R-:W-:-:S06]  /*14f0*/  USEL UR4, UR40, 0x1, UP0 ;  /* 0x0000000128047887 */ /* 0x000fcc0008000000 */
[----:B--23--:R-:W-:Y:S01]  /*1500*/  IMAD.U32 R0, RZ, RZ, UR4 ;  /* 0x00000004ff007e24 */ /* 0x00cfe2000f8e00ff */
[----:B------:R-:W-:Y:S05]  /*1510*/  WARPSYNC.ALL ;  /* 0x0000000000007948 */ /* 0x000fea0003800000 */
[----:B------:R-:W-:-:S04]  /*1520*/  IADD3 R0, -R0, UR40, RZ ;  /* 0x0000002800007c10 */ /* 0x000fc8000fffe1ff */
[----:B------:R-:W-:Y:S02]  /*1530*/  ISETP.GE.AND P1, PT, R0, 0x1, PT ;  /* 0x000000010000780c */ /* 0x000fe40003f26270 */
[----:B------:R-:W-:Y:S01]  /*1540*/  R2UR UR4, R6 ;  /* 0x00000000060472ca */ /* 0x000fe200000e0000 */
[----:B------:R-:W-:Y:S01]  /*1550*/  ULEA UR6, UR39, UR41, 0xb ;  /* 0x0000002927067291 */ /* 0x000fe2000f8e583f */
[----:B------:R-:W-:Y:S01]  /*1560*/  WARPGROUP.ARRIVE ;  /* 0x00000000000079c5 */ /* 0x000fe20000000000 */
[----:B------:R-:W-:Y:S01]  /*1570*/  UMOV UR9, 0x40000040 ;  /* 0x4000004000097882 */ /* 0x000fe20000000000 */
[----:B------:R-:W-:Y:S01]  /*1580*/  UMOV UR11, 0x40000040 ;  /* 0x40000040000b7882 */ /* 0x000fe20000000000 */
[----:B------:R-:W-:-:S03]  /*1590*/  UIADD3 UR7, UR6, 0x400, URZ ;  /* 0x0000040006077890 */ /* 0x000fc6000fffe03f */
[----:B------:R-:W-:-:S05]  /*15a0*/  UMOV UR8, UR6 ;  /* 0x0000000600087c82 */ /* 0x000fca0008000000 */
[----:B------:R-:W-:-:S04]  /*15b0*/  UIADD3 UR4, UR4, 0x28100, URZ ;  /* 0x0002810004047890 */ /* 0x000fc8000fffe03f */
[----:B------:R-:W-:-:S04]  /*15c0*/  USHF.R.U32.HI UR4, URZ, 0x4, UR4 ;  /* 0x000000043f047899 */ /* 0x000fc80008011604 */
[----:B------:R-:W-:-:S04]  /*15d0*/  ULOP3.LUT UR4, UR4, 0x3fff, URZ, 0xc0, !UPT ;  /* 0x00003fff04047892 */ /* 0x000fc8000f8ec03f */
[----:B------:R-:W-:-:S04]  /*15e0*/  ULOP3.LUT UR4, UR4, 0x10000, URZ, 0xfc, !UPT ;  /* 0x0001000004047892 */ /* 0x000fc8000f8efc3f */
[----:B------:R-:W-:-:S07]  /*15f0*/  ULEA UR5, UR39, UR4, 0x9 ;  /* 0x0000000427057291 */ /* 0x000fce000f8e483f */
[----:B------:R-:W-:Y:S02]  /*1600*/  UMOV UR10, UR5 ;  /* 0x00000005000a7c82 */ /* 0x000fe40008000000 */
[----:B------:R-:W-:Y:S01]  /*1610*/  IGMMA.64x64x32.S8.S8 R56, gdesc[UR8], RZ, !UPT, gsb0 ;  /* 0x01e00000083879f1 */ /* 0x000fe2000c0410ff */
[----:B------:R-:W-:Y:S01]  /*1620*/  UMOV UR8, UR7 ;  /* 0x0000000700087c82 */ /* 0x000fe20008000000 */
[----:B------:R-:W-:Y:S01]  /*1630*/  UMOV UR9, 0x40000040 ;  /* 0x4000004000097882 */ /* 0x000fe20000000000 */
[----:B------:R-:W-:Y:S01]  /*1640*/  UIADD3 UR7, UR6, 0x402, URZ ;  /* 0x0000040206077890 */ /* 0x000fe2000fffe03f */
[----:B------:R-:W-:Y:S02]  /*1650*/  WARPGROUP.DEPBAR.LE gsb0, 0x0 ;  /* 0x00008000000079c5 */ /* 0x000fe40000010000 */
[----:B------:R-:W-:-:S06]  /*1660*/  WARPGROUP.ARRIVE ;  /* 0x00000000000079c5 */ /* 0x000fcc0000000000 */
[----:B------:R-:W-:Y:S01]  /*1670*/  IGMMA.64x64x32.S8.S8 R24, gdesc[UR8], RZ, !UPT, gsb0 ;  /* 0x01e00000081879f1 */ /* 0x000fe2000c0410ff */
[----:B------:R-:W-:Y:S02]  /*1680*/  UIADD3 UR8, UR6, 0x2, URZ ;  /* 0x0000000206087890 */ /* 0x000fe4000fffe03f */
[----:B------:R-:W-:Y:S01]  /*1690*/  UIADD3 UR10, UR5, 0x2, URZ ;  /* 0x00000002050a7890 */ /* 0x000fe2000fffe03f */
[----:B------:R-:W-:Y:S01]  /*16a0*/  UMOV UR9, 0x40000040 ;  /* 0x4000004000097882 */ /* 0x000fe20000000000 */
[----:B------:R-:W-:Y:S01]  /*16b0*/  UMOV UR11, 0x40000040 ;  /* 0x40000040000b7882 */ /* 0x000fe20000000000 */
[----:B------:R-:W-:Y:S02]  /*16c0*/  WARPGROUP.DEPBAR.LE gsb0, 0x0 ;  /* 0x00008000000079c5 */ /* 0x000fe40000010000 */
[----:B------:R-:W-:-:S06]  /*16d0*/  WARPGROUP.ARRIVE ;  /* 0x00000000000079c5 */ /* 0x000fcc0000000000 */
[----:B------:R-:W-:Y:S01]  /*16e0*/  IGMMA.64x64x32.S8.S8 R56, gdesc[UR8], R56, gsb0 ;  /* 0x01e00000083879f1 */ /* 0x000fe20008041038 */
[----:B------:R-:W-:Y:S01]  /*16f0*/  UMOV UR8, UR7 ;  /* 0x0000000700087c82 */ /* 0x000fe20008000000 */
[----:B------:R-:W-:Y:S01]  /*1700*/  UMOV UR9, 0x40000040 ;  /* 0x4000004000097882 */ /* 0x000fe20000000000 */
[----:B------:R-:W-:Y:S01]  /*1710*/  UIADD3 UR7, UR6, 0x404, URZ ;  /* 0x0000040406077890 */ /* 0x000fe2000fffe03f */
[----:B------:R-:W-:Y:S02]  /*1720*/  WARPGROUP.DEPBAR.LE gsb0, 0x0 ;  /* 0x00008000000079c5 */ /* 0x000fe40000010000 */
[----:B------:R-:W-:-:S06]  /*1730*/  WARPGROUP.ARRIVE ;  /* 0x00000000000079c5 */ /* 0x000fcc0000000000 */
[----:B------:R-:W-:Y:S01]  /*1740*/  IGMMA.64x64x32.S8.S8 R24, gdesc[UR8], R24, gsb0 ;  /* 0x01e00000081879f1 */ /* 0x000fe20008041018 */
        /* <DEDUP_REMOVED lines=9> */
[----:B------:R-:W-:Y:S02]  /*17e0*/  WARPGROUP.DEPBAR.LE gsb0, 0x0 ;  /* 0x00008000000079c5 */ /* 0x000fe40000010000 */
[----:B------:R-:W-:-:S06]  /*17f0*/  WARPGROUP.ARRIVE ;  /* 0x00000000000079c5 */ /* 0x000fcc0000000000 */
[----:B------:R-:W-:Y:S01]  /*1800*/  IGMMA.64x64x32.S8.S8 R24, gdesc[UR8], R24, gsb0 ;  /* 0x01e00000081879f1 */ /* 0x000fe20008041018 */
[----:B------:R-:W-:Y:S02]  /*1810*/  UIADD3 UR8, UR6, 0x6, URZ ;  /* 0x0000000606087890 */ /* 0x000fe4000fffe03f */
[----:B------:R-:W-:Y:S01]  /*1820*/  UIADD3 UR10, UR5, 0x6, URZ ;  /* 0x00000006050a7890 */ /* 0x000fe2000fffe03f */
[----:B------:R-:W-:Y:S01]  /*1830*/  UMOV UR9, 0x40000040 ;  /* 0x4000004000097882 */ /* 0x000fe20000000000 */
[----:B------:R-:W-:Y:S01]  /*1840*/  UMOV UR11, 0x40000040 ;  /* 0x40000040000b7882 */ /* 0x000fe20000000000 */
[----:B------:R-:W-:Y:S01]  /*1850*/  UIADD3 UR6, UR6, 0x406, URZ ;  /* 0x0000040606067890 */ /* 0x000fe2000fffe03f */
[----:B------:R-:W-:Y:S02]  /*1860*/  WARPGROUP.DEPBAR.LE gsb0, 0x0 ;  /* 0x00008000000079c5 */ /* 0x000fe40000010000 */
[----:B------:R-:W-:-:S06]  /*1870*/  WARPGROUP.ARRIVE ;  /* 0x00000000000079c5 */ /* 0x000fcc0000000000 */
[----:B------:R-:W-:Y:S01]  /*1880*/  IGMMA.64x64x32.S8.S8 R56, gdesc[UR8], R56, gsb0 ;  /* 0x01e00000083879f1 */ /* 0x000fe20008041038 */
[----:B------:R-:W-:Y:S01]  /*1890*/  UMOV UR8, UR6 ;  /* 0x0000000600087c82 */ /* 0x000fe20008000000 */
[----:B------:R-:W-:Y:S01]  /*18a0*/  UMOV UR9, 0x40000040 ;  /* 0x4000004000097882 */ /* 0x000fe20000000000 */
[----:B------:R-:W-:Y:S02]  /*18b0*/  WARPGROUP.DEPBAR.LE gsb0, 0x0 ;  /* 0x00008000000079c5 */ /* 0x000fe40000010000 */
[----:B------:R-:W-:-:S06]  /*18c0*/  WARPGROUP.ARRIVE ;  /* 0x00000000000079c5 */ /* 0x000fcc0000000000 */
[----:B------:R-:W-:Y:S03]  /*18d0*/  IGMMA.64x64x32.S8.S8 R24, gdesc[UR8], R24, gsb0 ;  /* 0x01e00000081879f1 */ /* 0x000fe60008041018 */
[----:B------:R-:W-:Y:S02]  /*18e0*/  WARPGROUP.DEPBAR.LE gsb0, 0x0 ;  /* 0x00008000000079c5 */ /* 0x000fe40000010000 */
[----:B------:R-:W-:Y:S05]  /*18f0*/  @!P1 BRA `(.L_x_22) ;  /* 0x0000000400849947 */ /* 0x000fea0003800000 */
[----:B------:R-:W-:Y:S02]  /*1900*/  UIADD3 UR5, UR39, 0x1, URZ ;  /* 0x0000000127057890 */ /* 0x000fe4000fffe03f */
[----:B------:R-:W-:Y:S02]  /*1910*/  IMAD.U32 R3, RZ, RZ, UR39 ;  /* 0x00000027ff037e24 */ /* 0x000fe4000f8e00ff */
[----:B------:R-:W-:-:S04]  /*1920*/  UISETP.NE.AND UP0, UPT, UR5, 0x5, UPT ;  /* 0x000000050500788c */ /* 0x000fc8000bf05270 */
[----:B------:R-:W-:Y:S02]  /*1930*/  USEL UR6, URZ, 0x1, UP0 ;  /* 0x000000013f067887 */ /* 0x000fe40008000000 */
[----:B------:R-:W-:Y:S02]  /*1940*/  USEL UR5, UR5, URZ, UP0 ;  /* 0x0000003f05057287 */ /* 0x000fe40008000000 */
[----:B------:R-:W-:-:S06]  /*1950*/  ULOP3.LUT UR6, UR38, UR6, URZ, 0x3c, !UPT ;  /* 0x0000000626067292 */ /* 0x000fcc000f8e3c3f */
[----:B------:R-:W-:-:S07]  /*1960*/  IMAD.U32 R7, RZ, RZ, UR6 ;  /* 0x00000006ff077e24 */ /* 0x000fce000f8e00ff */
.L_x_29:
[----:B------:R-:W-:Y:S05]  /*1970*/  @!P0 BRA `(.L_x_23) ;  /* 0x0000000000048947 */ /* 0x000fea0003800000 */
[----:B------:R-:W-:Y:S01]  /*1980*/  BPT.TRAP 0x1 ;  /* 0x000000040000795c */ /* 0x000fe20000300000 */
.L_x_23:
[----:B------:R-:W2:Y:S01]  /*1990*/  S2UR UR7, SR_CgaCtaId ;  /* 0x00000000000779c3 */ /* 0x000ea20000008800 */
[----:B------:R-:W-:Y:S01]  /*19a0*/  UMOV UR6, 0x400 ;  /* 0x0000040000067882 */ /* 0x000fe20000000000 */
[----:B01----:R-:W-:Y:S01]  /*19b0*/  IMAD.U32 R5, RZ, RZ, UR5 ;  /* 0x00000005ff057e24 */ /* 0x003fe2000f8e00ff */
[----:B------:R-:W-:Y:S01]  /*19c0*/  SHF.L.U32 R4, R7, 0x1f, RZ ;  /* 0x0000001f07047819 */ /* 0x000fe200000006ff */
[----:B--2---:R-:W-:-:S06]  /*19d0*/  ULEA UR6, UR7, UR6, 0x18 ;  /* 0x0000000607067291 */ /* 0x004fcc000f8ec03f */
[----:B------:R-:W-:-:S04]  /*19e0*/  IMAD.U32 R6, RZ, RZ, UR6 ;  /* 0x00000006ff067e24 */ /* 0x000fc8000f8e00ff */
[----:B------:R-:W-:-:S04]  /*19f0*/  IMAD R5, R5, 0x8, R6 ;  /* 0x0000000805057824 */ /* 0x000fc800078e0206 */
[----:B------:R0:W1:Y:S01]  /*1a00*/  SYNCS.PHASECHK.TRANS64.TRYWAIT P1, [R5+URZ], R4 ;  /* 0x00000004050075a7 */ /* 0x000062000802017f */
[----:B------:R-:W-:Y:S05]  /*1a10*/  @!P0 BRA `(.L_x_24) ;  /* 0x0000000000048947 */ /* 0x000fea0003800000 */
[----:B------:R-:W-:Y:S01]  /*1a20*/  BPT.TRAP 0x1 ;  /* 0x000000040000795c */ /* 0x000fe20000300000 */
.L_x_24:
[----:B-1----:R-:W-:Y:S05]  /*1a30*/  @P1 BRA `(.L_x_25) ;  /* 0x0000000000081947 */ /* 0x002fea0003800000 */
[----:B------:R-:W1:Y:S02]  /*1a40*/  SYNCS.PHASECHK.TRANS64.TRYWAIT P1, [R5+URZ], R4 ;  /* 0x00000004050075a7 */ /* 0x000e64000802017f */
[----:B-1----:R-:W-:Y:S05]  /*1a50*/  @!P1 BRA `(.L_x_26) ;  /* 0x0000005800789947 */ /* 0x002fea0003800000 */
.L_x_25:
[----:B------:R-:W-:Y:S01]  /*1a60*/  ULEA UR6, UR5, UR4, 0x9 ;  /* 0x0000000405067291 */ /* 0x000fe2000f8e483f */
[----:B------:R-:W-:Y:S01]  /*1a70*/  WARPGROUP.ARRIVE ;  /* 0x00000000000079c5 */ /* 0x000fe20000000000 */
[----:B------:R-:W-:Y:S01]  /*1a80*/  ULEA UR7, UR5, UR41, 0xb ;  /* 0x0000002905077291 */ /* 0x000fe2000f8e583f */
[----:B------:R-:W-:Y:S01]  /*1a90*/  UMOV UR11, 0x40000040 ;  /* 0x40000040000b7882 */ /* 0x000fe20000000000 */
[----:B------:R-:W-:Y:S02]  /*1aa0*/  UMOV UR9, 0x40000040 ;  /* 0x4000004000097882 */ /* 0x000fe40000000000 */
[----:B------:R-:W-:Y:S01]  /*1ab0*/  UIADD3 UR12, UR7, 0x400, URZ ;  /* 0x00000400070c7890 */ /* 0x000fe2000fffe03f */
[----:B------:R-:W-:Y:S02]  /*1ac0*/  UMOV UR10, UR6 ;  /* 0x00000006000a7c82 */ /* 0x000fe40008000000 */
[----:B------:R-:W-:Y:S02]  /*1ad0*/  UMOV UR8, UR7 ;  /* 0x0000000700087c82 */ /* 0x000fe40008000000 */
[----:B------:R-:W-:Y:S01]  /*1ae0*/  IGMMA.64x64x32.S8.S8 R56, gdesc[UR8], R56, gsb0 ;  /* 0x01e00000083879f1 */ /* 0x000fe20008041038 */
[----:B------:R-:W-:Y:S01]  /*1af0*/  UMOV UR9, 0x40000040 ;  /* 0x4000004000097882 */ /* 0x000fe20000000000 */
[----:B------:R-:W-:Y:S01]  /*1b00*/  UMOV UR8, UR12 ;  /* 0x0000000c00087c82 */ /* 0x000fe20008000000 */
[----:B------:R-:W-:Y:S01]  /*1b10*/  UIADD3 UR12, UR7, 0x402, URZ ;  /* 0x00000402070c7890 */ /* 0x000fe2000fffe03f */
[----:B------:R-:W-:-:S02]  /*1b20*/  WARPGROUP.DEPBAR.LE gsb0, 0x0 ;  /* 0x00008000000079c5 */ /* 0x000fc40000010000 */
        /* <DEDUP_REMOVED lines=42> */
[----:B------:R-:W-:Y:S01]  /*1dd0*/  BPT.TRAP 0x1 ;  /* 0x000000040000795c */ /* 0x000fe20000300000 */
.L_x_27:
[----:B------:R-:W-:-:S13]  /*1de0*/  ISETP.NE.AND P1, PT, R102, RZ, PT ;  /* 0x000000ff6600720c */ /* 0x000fda0003f25270 */
[----:B01----:R-:W-:-:S04]  /*1df0*/  @P1 IMAD R4, R3, 0x8, R6 ;  /* 0x0000000803041824 */ /* 0x003fc800078e0206 */
[----:B------:R-:W-:-:S05]  /*1e00*/  @P1 VIADD R5, R4, 0x28 ;  /* 0x0000002804051836 */ /* 0x000fca0000000000 */
[----:B------:R-:W-:-:S04]  /*1e10*/  @P1 PRMT R5, R22, 0x654, R5 ;  /* 0x0000065416051816 */ /* 0x000fc80000000005 */
[----:B------:R0:W-:Y:S01]  /*1e20*/  @P1 SYNCS.ARRIVE.TRANS64.RED.A1T0 RZ, [R5+URZ], RZ ;  /* 0x000000ff05ff19a7 */ /* 0x0001e2000810043f */
[----:B------:R-:W-:-:S13]  /*1e30*/  ISETP.GT.U32.AND P1, PT, R19, 0x1, PT ;  /* 0x000000011300780c */ /* 0x000fda0003f24070 */
[----:B0-----:R-:W-:Y:S05]  /*1e40*/  @P1 BRA `(.L_x_28) ;  /* 0x0000000000041947 */ /* 0x001fea0003800000 */
[----:B------:R-:W-:Y:S01]  /*1e50*/  BPT.TRAP 0x1 ;  /* 0x000000040000795c */ /* 0x000fe20000300000 */
.L_x_28:
[----:B------:R-:W-:Y:S01]  /*1e60*/  UIADD3 UR5, UR5, 0x1, URZ ;  /* 0x0000000105057890 */ /* 0x000fe2000fffe03f */
[C---:B------:R-:W-:Y:S01]  /*1e70*/  ISETP.GT.AND P2, PT, R0.reuse, 0x1, PT ;  /* 0x000000010000780c */ /* 0x040fe20003f44270 */
[----:B------:R-:W-:Y:S02]  /*1e80*/  VIADD R3, R3, 0x1 ;  /* 0x0000000103037836 */ /* 0x000fe40000000000 */
[----:B------:R-:W-:Y:S01]  /*1e90*/  UISETP.NE.AND UP0, UPT, UR5, 0x5, UPT ;  /* 0x000000050500788c */ /* 0x000fe2000bf05270 */
[----:B------:R-:W-:Y:S02]  /*1ea0*/  VIADD R0, R0, 0xffffffff ;  /* 0xffffffff00007836 */ /* 0x000fe40000000000 */
[C---:B------:R-:W-:Y:S01]  /*1eb0*/  ISETP.NE.AND P1, PT, R3.reuse, 0x5, PT ;  /* 0x000000050300780c */ /* 0x040fe20003f25270 */
[----:B------:R-:W-:Y:S02]  /*1ec0*/  USEL UR6, URZ, 0x1, UP0 ;  /* 0x000000013f067887 */ /* 0x000fe40008000000 */
[----:B------:R-:W-:Y:S01]  /*1ed0*/  USEL UR5, UR5, URZ, UP0 ;  /* 0x0000003f05057287 */ /* 0x000fe20008000000 */
[----:B------:R-:W-:-:S03]  /*1ee0*/  SEL R3, R3, RZ, P1 ;  /* 0x000000ff03037207 */ /* 0x000fc60000800000 */
[----:B------:R-:W-:Y:S01]  /*1ef0*/  LOP3.LUT R7, R7, UR6, RZ, 0x3c, !PT ;  /* 0x0000000607077c12 */ /* 0x000fe2000f8e3cff */
[----:B------:R-:W-:Y:S07]  /*1f00*/  @P2 BRA `(.L_x_29) ;  /* 0xfffffff800982947 */ /* 0x000fee000383ffff */
.L_x_22:
[----:B------:R-:W2:Y:S02]  /*1f10*/  LDC R0, c[0x0][0x28c] ;  /* 0x0000a300ff007b82 */ /* 0x000ea40000000800 */
[----:B--2---:R-:W-:-:S13]  /*1f20*/  ISETP.GE.AND P1, PT, R0, 0x1, PT ;  /* 0x000000010000780c */ /* 0x004fda0003f26270 */
[----:B------:R-:W-:Y:S05]  /*1f30*/  @!P1 BRA `(.L_x_30) ;  /* 0x0000000000509947 */ /* 0x000fea0003800000 */
[----:B------:R-:W-:Y:S05]  /*1f40*/  @!P0 BRA `(.L_x_31) ;  /* 0x0000000000048947 */ /* 0x000fea0003800000 */
[----:B------:R-:W-:Y:S01]  /*1f50*/  BPT.TRAP 0x1 ;  /* 0x000000040000795c */ /* 0x000fe20000300000 */
.L_x_31:
[----:B------:R-:W-:Y:S01]  /*1f60*/  ISETP.NE.AND P1, PT, R102, RZ, PT ;  /* 0x000000ff6600720c */ /* 0x000fe20003f25270 */
[----:B------:R-:W-:Y:S01]  /*1f70*/  BSSY B0, `(.L_x_32) ;  /* 0x000000e000007945 */ /* 0x000fe20003800000 */
[----:B------:R-:W-:-:S11]  /*1f80*/  ISETP.GT.U32.AND P0, PT, R19, 0x1, PT ;  /* 0x000000011300780c */ /* 0x000fd60003f04070 */
[----:B------:R-:W-:Y:S05]  /*1f90*/  @!P1 BRA `(.L_x_33) ;  /* 0x00000000002c9947 */ /* 0x000fea0003800000 */
[----:B------:R-:W-:-:S04]  /*1fa0*/  UISETP.LT.AND UP0, UPT, UR40, 0x1, UPT ;  /* 0x000000012800788c */ /* 0x000fc8000bf01270 */
[----:B------:R-:W-:-:S04]  /*1fb0*/  USEL UR6, UR40, 0x1, UP0 ;  /* 0x0000000128067887 */ /* 0x000fc80008000000 */
[----:B------:R-:W-:-:S04]  /*1fc0*/  UIADD3 UR6, UR39, UR40, -UR6 ;  /* 0x0000002827067290 */ /* 0x000fc8000fffe806 */
[----:B------:R-:W-:-:S04]  /*1fd0*/  UIMAD.WIDE.U32 UR4, UR6, -0x33333333, URZ ;  /* 0xcccccccd060478a5 */ /* 0x000fc8000f8e003f */
[----:B------:R-:W-:-:S04]  /*1fe0*/  USHF.R.U32.HI UR4, URZ, 0x2, UR5 ;  /* 0x000000023f047899 */ /* 0x000fc80008011605 */
[----:B------:R-:W-:-:S06]  /*1ff0*/  UIMAD UR6, UR4, -0x5, UR6 ;  /* 0xfffffffb040678a4 */ /* 0x000fcc000f8e0206 */
[----:B------:R-:W-:-:S04]  /*2000*/  IMAD.U32 R3, RZ, RZ, UR6 ;  /* 0x00000006ff037e24 */ /* 0x000fc8000f8e00ff */
[----:B------:R-:W-:-:S04]  /*2010*/  IMAD R0, R3, 0x8, R6 ;  /* 0x0000000803007824 */ /* 0x000fc800078e0206 */
[----:B------:R-:W-:-:S05]  /*2020*/  VIADD R3, R0, 0x28 ;  /* 0x0000002800037836 */ /* 0x000fca0000000000 */
[----:B------:R-:W-:-:S04]  /*2030*/  PRMT R3, R22, 0x654, R3 ;  /* 0x0000065416037816 */ /* 0x000fc80000000003 */
[----:B------:R2:W-:Y:S03]  /*2040*/  SYNCS.ARRIVE.TRANS64.RED.A1T0 RZ, [R3+URZ], RZ ;  /* 0x000000ff03ff79a7 */ /* 0x0005e6000810043f */
.L_x_33:
[----:B------:R-:W-:Y:S05]  /*2050*/  BSYNC B0 ;  /* 0x0000000000007941 */ /* 0x000fea0003800000 */
.L_x_32:
[----:B------:R-:W-:Y:S05]  /*2060*/  @P0 BRA `(.L_x_30) ;  /* 0x0000000000040947 */ /* 0x000fea0003800000 */
[----:B------:R-:W-:Y:S01]  /*2070*/  BPT.TRAP 0x1 ;  /* 0x000000040000795c */ /* 0x000fe20000300000 */
.L_x_30:
[----:B------:R-:W3:Y:S01]  /*2080*/  LDC R6, c[0x0][0x288] ;  /* 0x0000a200ff067b82 */ /* 0x000ee20000000800 */
[--C-:B------:R-:W-:Y:S01]  /*2090*/  SHF.R.U32.HI R0, RZ, 0x2, R18.reuse ;  /* 0x00000002ff007819 */ /* 0x100fe20000011612 */
[----:B------:R-:W-:Y:S01]  /*20a0*/  IMAD.SHL.U32 R9, R92, 0x40, RZ ;  /* 0x000000405c097824 */ /* 0x000fe200078e00ff */
[----:B01----:R-:W-:Y:S01]  /*20b0*/  SHF.R.U32.HI R5, RZ, 0x7, R18 ;  /* 0x00000007ff057819 */ /* 0x003fe20000011612 */
[----:B------:R-:W-:Y:S01]  /*20c0*/  UIADD3 UR39, UR40, UR39, URZ ;  /* 0x0000002728277290 */ /* 0x000fe2000fffe03f */
[----:B--2---:R-:W-:Y:S01]  /*20d0*/  LOP3.LUT R3, R0, 0x7, RZ, 0xc0, !PT ;  /* 0x0000000700037812 */ /* 0x004fe200078ec0ff */
[----:B------:R-:W-:Y:S01]  /*20e0*/  IMAD.SHL.U32 R11, R91, 0x100, RZ ;  /* 0x000001005b0b7824 */ /* 0x000fe200078e00ff */
[C---:B------:R-:W-:Y:S01]  /*20f0*/  LOP3.LUT R4, R18.reuse, 0x60, RZ, 0xc0, !PT ;  /* 0x0000006012047812 */ /* 0x040fe200078ec0ff */
[----:B------:R-:W-:Y:S01]  /*2100*/  UISETP.GT.U32.AND UP0, UPT, UR39, 0x4, UPT ;  /* 0x000000042700788c */ /* 0x000fe2000bf04070 */
[----:B------:R-:W-:Y:S01]  /*2110*/  LOP3.LUT R0, R5, 0x1, RZ, 0xc0, !PT ;  /* 0x0000000105007812 */ /* 0x000fe200078ec0ff */
[C---:B------:R-:W-:Y:S01]  /*2120*/  IMAD.SHL.U32 R94, R18.reuse, 0x2, RZ ;  /* 0x00000002125e7824 */ /* 0x040fe200078e00ff */
[----:B------:R-:W-:Y:S01]  /*2130*/  SHF.R.U32.HI R8, RZ, 0x1, R4 ;  /* 0x00000001ff087819 */ /* 0x000fe20000011604 */
[----:B------:R-:W-:Y:S01]  /*2140*/  ULDC UR7, c[0x0][0x284] ;  /* 0x0000a10000077ab9 */ /* 0x000fe20000000800 */
[----:B------:R-:W-:Y:S01]  /*2150*/  LOP3.LUT R4, R18, 0x3, RZ, 0xc0, !PT ;  /* 0x0000000312047812 */ /* 0x000fe200078ec0ff */
[----:B------:R-:W-:Y:S01]  /*2160*/  IMAD.SHL.U32 R10, R0, 0x40, RZ ;  /* 0x00000040000a7824 */ /* 0x000fe200078e00ff */
[----:B------:R-:W-:Y:S01]  /*2170*/  UISETP.LT.U32.AND UP0, UPT, UR40, 0x5, UP0 ;  /* 0x000000052800788c */ /* 0x000fe20008701070 */
[----:B------:R-:W-:Y:S01]  /*2180*/  SHF.R.S32.HI R92, RZ, 0x1f, R23 ;  /* 0x0000001fff5c7819 */ /* 0x000fe20000011417 */
[----:B------:R-:W-:Y:S01]  /*2190*/  UISETP.GE.U32.AND UP1, UPT, UR40, 0x5, UPT ;  /* 0x000000052800788c */ /* 0x000fe2000bf26070 */
[--C-:B------:R-:W-:Y:S01]  /*21a0*/  IADD3 R5, RZ, -R8, -R3.reuse ;  /* 0x80000008ff057210 */ /* 0x100fe20007ffe803 */
[----:B------:R-:W-:Y:S01]  /*21b0*/  ULDC.64 UR8, c[0x0][0x5d0] ;  /* 0x0001740000087ab9 */ /* 0x000fe20000000a00 */
[C---:B------:R-:W-:Y:S01]  /*21c0*/  LOP3.LUT R94, R9.reuse, 0x6, R94, 0xf8, !PT ;  /* 0x00000006095e7812 */ /* 0x040fe200078ef85e */
[----:B------:R-:W-:Y:S01]  /*21d0*/  UIMAD.WIDE.U32 UR4, UR39, -0x33333333, URZ ;  /* 0xcccccccd270478a5 */ /* 0x000fe2000f8e003f */
[----:B------:R-:W-:Y:S01]  /*21e0*/  LOP3.LUT R3, R10, 0x40, R3, 0xe2, !PT ;  /* 0x000000400a037812 */ /* 0x000fe200078ee203 */
[----:B------:R-:W-:Y:S01]  /*21f0*/  USEL UR6, URZ, 0x1, !UP0 ;  /* 0x000000013f067887 */ /* 0x000fe2000c000000 */
[----:B---3--:R-:W-:Y:S01]  /*2200*/  ISETP.GE.AND P0, PT, R9, R6, PT ;  /* 0x000000060900720c */ /* 0x008fe20003f06270 */
[----:B------:R-:W-:Y:S01]  /*2210*/  IMAD R10, R4, -0x2, R6 ;  /* 0xfffffffe040a7824 */ /* 0x000fe200078e0206 */
[----:B------:R-:W-:Y:S01]  /*2220*/  SHF.R.S32.HI R95, RZ, 0x1f, R94 ;  /* 0x0000001fff5f7819 */ /* 0x000fe2000001145e */
[----:B------:R-:W-:Y:S01]  /*2230*/  IMAD R6, R92, UR8, RZ ;  /* 0x000000085c067c24 */ /* 0x000fe2000f8e02ff */
[----:B------:R-:W-:Y:S01]  /*2240*/  ISETP.GE.OR P0, PT, R11, UR7, P0 ;  /* 0x000000070b007c0c */ /* 0x000fe20008706670 */
[----:B------:R-:W-:Y:S01]  /*2250*/  IMAD R0, R0, -0x40, R5 ;  /* 0xffffffc000007824 */ /* 0x000fe200078e0205 */
[----:B------:R-:W-:Y:S01]  /*2260*/  USHF.R.U32.HI UR4, URZ, 0x2, UR5 ;  /* 0x000000023f047899 */ /* 0x000fe20008011605 */
[----:B------:R-:W-:Y:S01]  /*2270*/  IMAD.WIDE R4, R91, 0x100, RZ ;  /* 0x000001005b047825 */ /* 0x000fe200078e02ff */
[----:B------:R-:W-:-:S02]  /*2280*/  ULOP3.LUT UR38, UR38, UR6, URZ, 0x3c, !UPT ;  /* 0x0000000626267292 */ /* 0x000fc4000f8e3c3f */
[----:B------:R-:W-:Y:S01]  /*2290*/  UIMAD UR39, UR4, -0x5, UR39 ;  /* 0xfffffffb042778a4 */ /* 0x000fe2000f8e0227 */
[C---:B------:R-:W-:Y:S01]  /*22a0*/  IMAD R13, R23.reuse, UR9, R6 ;  /* 0x00000009170d7c24 */ /* 0x040fe2000f8e0206 */
[----:B------:R-:W-:Y:S01]  /*22b0*/  @UP1 ULOP3.LUT UR38, UR38, 0x1, UR4, 0x78, !UPT ;  /* 0x0000000126261892 */ /* 0x000fe2000f8e7804 */
[----:B------:R-:W-:Y:S01]  /*22c0*/  IMAD.WIDE.U32 R6, R23, UR8, R94 ;  /* 0x0000000817067c25 */ /* 0x000fe2000f8e005e */
[----:B------:R-:W-:Y:S02]  /*22d0*/  IADD3 R91, -R11, UR7, R0 ;  /* 0x000000070b5b7c10 */ /* 0x000fe4000fffe100 */
[----:B------:R-:W-:Y:S01]  /*22e0*/  LOP3.LUT R105, R4, R3, R8, 0xfe, !PT ;  /* 0x0000000304697212 */ /* 0x000fe200078efe08 */
[----:B------:R-:W-:Y:S02]  /*22f0*/  IMAD.IADD R7, R7, 0x1, R13 ;  /* 0x0000000107077824 */ /* 0x000fe400078e020d */
[----:B------:R-:W-:Y:S02]  /*2300*/  IMAD.IADD R3, R10, 0x1, -R9 ;  /* 0x000000010a037824 */ /* 0x000fe400078e0a09 */
[----:B------:R-:W-:Y:S01]  /*2310*/  IMAD.MOV.U32 R0, RZ, RZ, -0x1 ;  /* 0xffffffffff007424 */ /* 0x000fe200078e00ff */
[----:B------:R-:W-:Y:S06]  /*2320*/  @P0 BRA `(.L_x_34) ;  /* 0x0000003000f40947 */ /* 0x000fec0003800000 */
[----:B------:R-:W0:Y:S01]  /*2330*/  LDC.64 R20, c[0x0][0x5c8] ;  /* 0x00017200ff147b82 */ /* 0x000e220000000a00 */
[----:B------:R-:W-:Y:S01]  /*2340*/  ULDC.64 UR4, c[0x0][0x5c0] ;  /* 0x0001700000047ab9 */ /* 0x000fe20000000a00 */
[----:B------:R-:W-:Y:S01]  /*2350*/  BSSY B0, `(.L_x_34) ;  /* 0x000033a000007945 */ /* 0x000fe20003800000 */
[-C--:B0-----:R-:W-:Y:S01]  /*2360*/  IMAD R8, R5, R20.reuse, RZ ;  /* 0x0000001405087224 */ /* 0x081fe200078e02ff */
[----:B------:R-:W-:Y:S01]  /*2370*/  SHF.L.U64.HI R13, R20, 0x7, R21 ;  /* 0x00000007140d7819 */ /* 0x000fe20000010215 */
[----:B------:R-:W-:-:S04]  /*2380*/  IMAD.WIDE.U32 R6, R105, R20, R6 ;  /* 0x0000001469067225 */ /* 0x000fc800078e0006 */
[----:B------:R-:W-:Y:S01]  /*2390*/  IMAD R9, R105, R21, R8 ;  /* 0x0000001569097224 */ /* 0x000fe200078e0208 */
[----:B------:R-:W-:Y:S01]  /*23a0*/  IADD3 R14, P0, R6, UR4, RZ ;  /* 0x00000004060e7c10 */ /* 0x000fe2000ff1e0ff */
[C---:B------:R-:W-:Y:S02]  /*23b0*/  IMAD.SHL.U32 R11, R20.reuse, 0x80, RZ ;  /* 0x00000080140b7824 */ /* 0x040fe400078e00ff */
[----:B------:R-:W-:Y:S01]  /*23c0*/  IMAD.IADD R9, R7, 0x1, R9 ;  /* 0x0000000107097824 */ /* 0x000fe200078e0209 */
[-C--:B------:R-:W-:Y:S02]  /*23d0*/  LEA R6, P1, R20, R14.reuse, 0x3 ;  /* 0x0000000e14067211 */ /* 0x080fe400078218ff */
[----:B------:R-:W-:Y:S02]  /*23e0*/  IADD3 R8, P2, R11, R14, RZ ;  /* 0x0000000e0b087210 */ /* 0x000fe40007f5e0ff */
[----:B------:R-:W-:Y:S02]  /*23f0*/  IADD3.X R15, R9, UR5, RZ, P0, !PT ;  /* 0x00000005090f7c10 */ /* 0x000fe400087fe4ff */
[----:B-----5:R-:W-:-:S02]  /*2400*/  ISETP.NE.AND P0, PT, R89, RZ, PT ;  /* 0x000000ff5900720c */ /* 0x020fc40003f05270 */
[----:B------:R-:W-:Y:S01]  /*2410*/  LEA.HI.X R7, R20, R15, R21, 0x3, P1 ;  /* 0x0000000f14077211 */ /* 0x000fe200008f1c15 */
[----:B------:R-:W-:Y:S01]  /*2420*/  IMAD.X R9, R13, 0x1, R15, P2 ;  /* 0x000000010d097824 */ /* 0x000fe200010e060f */
[----:B------:R-:W-:-:S05]  /*2430*/  IADD3 R10, P1, R11, R6, RZ ;  /* 0x000000060b0a7210 */ /* 0x000fca0007f3e0ff */
[----:B------:R-:W-:-:S04]  /*2440*/  IMAD.X R11, R13, 0x1, R7, P1 ;  /* 0x000000010d0b7824 */ /* 0x000fc800008e0607 */
[----:B------:R-:W-:Y:S05]  /*2450*/  @!P0 BRA `(.L_x_35) ;  /* 0x0000002400948947 */ /* 0x000fea0003800000 */
[----:B------:R-:W0:Y:S01]  /*2460*/  LDC.64 R20, c[0x0][0x5b0] ;  /* 0x00016c00ff147b82 */ /* 0x000e220000000a00 */
[----:B------:R-:W-:Y:S01]  /*2470*/  ULDC.64 UR4, c[0x0][0x5b8] ;  /* 0x00016e0000047ab9 */ /* 0x000fe20000000a00 */
[----:B------:R-:W-:Y:S01]  /*2480*/  ISETP.GE.AND P0, PT, R91, 0x1, PT ;  /* 0x000000015b00780c */ /* 0x000fe20003f06270 */
[----:B------:R-:W-:Y:S01]  /*2490*/  IMAD R92, R92, UR4, RZ ;  /* 0x000000045c5c7c24 */ /* 0x000fe2000f8e02ff */
[----:B------:R-:W-:Y:S01]  /*24a0*/  BSSY B1, `(.L_x_36) ;  /* 0x0000010000017945 */ /* 0x000fe20003800000 */
[----:B------:R-:W-:Y:S01]  /*24b0*/  IMAD.WIDE.U32 R94, R23, UR4, R94 ;  /* 0x00000004175e7c25 */ /* 0x000fe2000f8e005e */
[----:B------:R-:W-:Y:S02]  /*24c0*/  ISETP.LT.OR P2, PT, R3, 0x1, !P0 ;  /* 0x000000010300780c */ /* 0x000fe40004741670 */
[----:B------:R-:W1:Y:S01]  /*24d0*/  LDC.64 R12, c[0x0][0x5a8] ;  /* 0x00016a00ff0c7b82 */ /* 0x000e620000000a00 */
[----:B------:R-:W-:Y:S02]  /*24e0*/  IMAD R23, R23, UR5, R92 ;  /* 0x0000000517177c24 */ /* 0x000fe4000f8e025c */
[----:B------:R-:W-:-:S02]  /*24f0*/  IMAD.MOV.U32 R92, RZ, RZ, R94 ;  /* 0x000000ffff5c7224 */ /* 0x000fc400078e005e */
[----:B------:R-:W-:Y:S02]  /*2500*/  IMAD.IADD R93, R95, 0x1, R23 ;  /* 0x000000015f5d7824 */ /* 0x000fe400078e0217 */
[-C--:B0-----:R-:W-:Y:S01]  /*2510*/  IMAD R98, R5, R20.reuse, RZ ;  /* 0x0000001405627224 */ /* 0x081fe200078e02ff */
[----:B------:R-:W-:Y:S01]  /*2520*/  SHF.L.U64.HI R99, R20, 0x3, R21 ;  /* 0x0000000314637819 */ /* 0x000fe20000010215 */
[----:B------:R-:W-:-:S04]  /*2530*/  IMAD.WIDE.U32 R96, R105, R20, R92 ;  /* 0x0000001469607225 */ /* 0x000fc800078e005c */
[----:B------:R-:W-:Y:S01]  /*2540*/  IMAD R103, R105, R21, R98 ;  /* 0x0000001569677224 */ /* 0x000fe200078e0262 */
[----:B-1----:R-:W-:Y:S01]  /*2550*/  IADD3 R96, P1, R96, R12, RZ ;  /* 0x0000000c60607210 */ /* 0x002fe20007f3e0ff */
[----:B------:R-:W-:-:S03]  /*2560*/  IMAD.SHL.U32 R98, R20, 0x8, RZ ;  /* 0x0000000814627824 */ /* 0x000fc600078e00ff */
[----:B------:R-:W-:Y:S01]  /*2570*/  IADD3.X R97, R13, R97, R103, P1, !PT ;  /* 0x000000610d617210 */ /* 0x000fe20000ffe467 */
[----:B------:R-:W-:Y:S08]  /*2580*/  @P2 BRA `(.L_x_37) ;  /* 0x0000000000042947 */ /* 0x000ff00003800000 */
[----:B------:R0:W5:Y:S02]  /*2590*/  LDG.E.U8 R90, desc[UR36][R96.64] ;  /* 0x00000024605a7981 */ /* 0x000164000c1e1100 */
.L_x_37:
[----:B------:R-:W-:Y:S05]  /*25a0*/  BSYNC B1 ;  /* 0x0000000000017941 */ /* 0x000fea0003800000 */
.L_x_36:
[----:B-----5:R-:W-:Y:S01]  /*25b0*/  LOP3.LUT R23, R90, 0xffff, RZ, 0xc0, !PT ;  /* 0x0000ffff5a177812 */ /* 0x020fe200078ec0ff */
[----:B------:R-:W-:Y:S01]  /*25c0*/  IMAD.WIDE.U32 R100, R105, R20, R98 ;  /* 0x0000001469647225 */ /* 0x000fe200078e0062 */
[----:B------:R-:W-:Y:S01]  /*25d0*/  ISETP.GE.AND P1, PT, R91, 0x9, PT ;  /* 0x000000095b00780c */ /* 0x000fe20003f26270 */
[----:B------:R-:W-:Y:S01]  /*25e0*/  BSSY B1, `(.L_x_38) ;  /* 0x000000e000017945 */ /* 0x000fe20003800000 */
[----:B------:R-:W-:Y:S01]  /*25f0*/  PRMT R104, R23, 0x8880, RZ ;  /* 0x0000888017687816 */ /* 0x000fe200000000ff */
[----:B------:R-:W-:Y:S01]  /*2600*/  IMAD.IADD R23, R103, 0x1, R101 ;  /* 0x0000000167177824 */ /* 0x000fe200078e0265 */
[----:B------:R-:W-:-:S04]  /*2610*/  IADD3 R100, P3, P4, R94, R12, R100 ;  /* 0x0000000c5e647210 */ /* 0x000fc80007c7e064 */
[----:B------:R-:W-:Y:S01]  /*2620*/  IADD3.X R101, R93, R13, R23, P3, P4 ;  /* 0x0000000d5d657210 */ /* 0x000fe20001fe8417 */
[----:B------:R-:W-:Y:S01]  /*2630*/  IMAD R23, R104, R89, RZ ;  /* 0x0000005968177224 */ /* 0x000fe200078e02ff */
[C---:B------:R-:W-:Y:S02]  /*2640*/  ISETP.LT.OR P4, PT, R3.reuse, 0x2, !P0 ;  /* 0x000000020300780c */ /* 0x040fe40004781670 */
[----:B------:R-:W-:Y:S01]  /*2650*/  ISETP.LT.OR P3, PT, R3, 0x1, !P1 ;  /* 0x000000010300780c */ /* 0x000fe20004f61670 */
[----:B------:R-:W-:-:S05]  /*2660*/  @!P2 IMAD R103, R56, R88, R23 ;  /* 0x000000583867a224 */ /* 0x000fca00078e0217 */
[----:B------:R1:W-:Y:S05]  /*2670*/  @!P2 STG.E.U8 desc[UR36][R14.64], R103 ;  /* 0x000000670e00a986 */ /* 0x0003ea000c101124 */
[----:B------:R-:W-:Y:S05]  /*2680*/  @P4 BRA `(.L_x_39) ;  /* 0x00000000000c4947 */ /* 0x000fea0003800000 */
[----:B------:R-:W2:Y:S02]  /*2690*/  LDG.E.U8 R90, desc[UR36][R96.64+0x1] ;  /* 0x00000124605a7981 */ /* 0x000ea4000c1e1100 */
[----:B--2---:R-:W-:-:S05]  /*26a0*/  PRMT R56, R90, 0x8880, RZ ;  /* 0x000088805a387816 */ /* 0x004fca00000000ff */
[----:B------:R-:W-:-:S07]  /*26b0*/  IMAD R23, R56, R89, RZ ;  /* 0x0000005938177224 */ /* 0x000fce00078e02ff */
.L_x_39:
[----:B------:R-:W-:Y:S05]  /*26c0*/  BSYNC B1 ;  /* 0x0000000000017941 */ /* 0x000fea0003800000 */
.L_x_38:
[----:B------:R-:W-:Y:S01]  /*26d0*/  @!P4 IMAD R57, R57, R88, R23 ;  /* 0x000000583939c224 */ /* 0x000fe200078e0217 */
[----:B------:R-:W-:Y:S04]  /*26e0*/  BSSY B1, `(.L_x_40) ;  /* 0x0000006000017945 */ /* 0x000fe80003800000 */
[----:B------:R2:W-:Y:S01]  /*26f0*/  @!P4 STG.E.U8 desc[UR36][R14.64+0x1], R57 ;  /* 0x000001390e00c986 */ /* 0x0005e2000c101124 */
[----:B------:R-:W-:Y:S05]  /*2700*/  @P3 BRA `(.L_x_41) ;  /* 0x00000000000c3947 */ /* 0x000fea0003800000 */
[----:B------:R-:W3:Y:S02]  /*2710*/  LDG.E.U8 R90, desc[UR36][R100.64] ;  /* 0x00000024645a7981 */ /* 0x000ee4000c1e1100 */
[----:B---3--:R-:W-:-:S05]  /*2720*/  PRMT R56, R90, 0x8880, RZ ;  /* 0x000088805a387816 */ /* 0x008fca00000000ff */
[----:B------:R-:W-:-:S07]  /*2730*/  IMAD R23, R56, R89, RZ ;  /* 0x0000005938177224 */ /* 0x000fce00078e02ff */
.L_x_41:
[----:B------:R-:W-:Y:S05]  /*2740*/  BSYNC B1 ;  /* 0x0000000000017941 */ /* 0x000fea0003800000 */
.L_x_40:
[C---:B------:R-:W-:Y:S01]  /*2750*/  ISETP.LT.OR P2, PT, R3.reuse, 0x2, !P1 ;  /* 0x000000020300780c */ /* 0x040fe20004f41670 */
[----:B--2---:R-:W-:Y:S01]  /*2760*/  @!P3 IMAD R57, R58, R88, R23 ;  /* 0x000000583a39b224 */ /* 0x004fe200078e0217 */
[----:B------:R-:W-:Y:S01]  /*2770*/  BSSY B1, `(.L_x_42) ;  /* 0x0000008000017945 */ /* 0x000fe20003800000 */
[----:B------:R-:W-:-:S03]  /*2780*/  ISETP.LT.OR P4, PT, R3, 0x9, !P0 ;  /* 0x000000090300780c */ /* 0x000fc60004781670 */
[----:B------:R2:W-:Y:S01]  /*2790*/  @!P3 STG.E.U8 desc[UR36][R6.64], R57 ;  /* 0x000000390600b986 */ /* 0x0005e2000c101124 */
[----:B------:R-:W-:-:S06]  /*27a0*/  ISETP.LT.OR P3, PT, R3, 0xa, !P0 ;  /* 0x0000000a0300780c */ /* 0x000fcc0004761670 */
[----:B------:R-:W-:Y:S07]  /*27b0*/  @P2 BRA `(.L_x_43) ;  /* 0x00000000000c2947 */ /* 0x000fee0003800000 */
[----:B------:R-:W3:Y:S02]  /*27c0*/  LDG.E.U8 R90, desc[UR36][R100.64+0x1] ;  /* 0x00000124645a7981 */ /* 0x000ee4000c1e1100 */
[----:B---3--:R-:W-:-:S05]  /*27d0*/  PRMT R56, R90, 0x8880, RZ ;  /* 0x000088805a387816 */ /* 0x008fca00000000ff */
[----:B------:R-:W-:-:S07]  /*27e0*/  IMAD R23, R56, R89, RZ ;  /* 0x0000005938177224 */ /* 0x000fce00078e02ff */
.L_x_43:
[----:B------:R-:W-:Y:S05]  /*27f0*/  BSYNC B1 ;  /* 0x0000000000017941 */ /* 0x000fea0003800000 */
.L_x_42:
[----:B------:R-:W-:Y:S01]  /*2800*/  @!P2 IMAD R59, R59, R88, R23 ;  /* 0x000000583b3ba224 */ /* 0x000fe200078e0217 */
[----:B------:R-:W-:Y:S04]  /*2810*/  BSSY B1, `(.L_x_44) ;  /* 0x0000006000017945 */ /* 0x000fe80003800000 */
[----:B------:R3:W-:Y:S01]  /*2820*/  @!P2 STG.E.U8 desc[UR36][R6.64+0x1], R59 ;  /* 0x0000013b0600a986 */ /* 0x0007e2000c101124 */
[----:B------:R-:W-:Y:S05]  /*2830*/  @P4 BRA `(.L_x_45) ;  /* 0x00000000000c4947 */ /* 0x000fea0003800000 */
[----:B------:R-:W4:Y:S02]  /*2840*/  LDG.E.U8 R90, desc[UR36][R96.64+0x8] ;  /* 0x00000824605a7981 */ /* 0x000f24000c1e1100 */
[----:B----4-:R-:W-:-:S05]  /*2850*/  PRMT R56, R90, 0x8880, RZ ;  /* 0x000088805a387816 */ /* 0x010fca00000000ff */
[----:B------:R-:W-:-:S07]  /*2860*/  IMAD R23, R56, R89, RZ ;  /* 0x0000005938177224 */ /* 0x000fce00078e02ff */
.L_x_45:
[----:B------:R-:W-:Y:S05]  /*2870*/  BSYNC B1 ;  /* 0x0000000000017941 */ /* 0x000fea0003800000 */
.L_x_44:
[----:B--2---:R-:W-:Y:S01]  /*2880*/  @!P4 IMAD R57, R60, R88, R23 ;  /* 0x000000583c39c224 */ /* 0x004fe200078e0217 */
[----:B------:R-:W-:Y:S04]  /*2890*/  BSSY B1, `(.L_x_46) ;  /* 0x0000006000017945 */ /* 0x000fe80003800000 */
[----:B------:R2:W-:Y:S01]  /*28a0*/  @!P4 STG.E.U8 desc[UR36][R14.64+0x8], R57 ;  /* 0x000008390e00c986 */ /* 0x0005e2000c101124 */
[----:B------:R-:W-:Y:S05]  /*28b0*/  @P3 BRA `(.L_x_47) ;  /* 0x00000000000c3947 */ /* 0x000fea0003800000 */
[----:B------:R-:W4:Y:S02]  /*28c0*/  LDG.E.U8 R90, desc[UR36][R96.64+0x9] ;  /* 0x00000924605a7981 */ /* 0x000f24000c1e1100 */
[----:B----4-:R-:W-:-:S05]  /*28d0*/  PRMT R56, R90, 0x8880, RZ ;  /* 0x000088805a387816 */ /* 0x010fca00000000ff */
[----:B------:R-:W-:-:S07]  /*28e0*/  IMAD R23, R56, R89, RZ ;  /* 0x0000005938177224 */ /* 0x000fce00078e02ff */
.L_x_47:
[----:B------:R-:W-:Y:S05]  /*28f0*/  BSYNC B1 ;  /* 0x0000000000017941 */ /* 0x000fea0003800000 */
.L_x_46:
[----:B------:R-:W-:Y:S01]  /*2900*/  ISETP.LT.OR P2, PT, R3, 0x9, !P1 ;  /* 0x000000090300780c */ /* 0x000fe20004f41670 */
[----:B------:R-:W-:Y:S01]  /*2910*/  @!P3 IMAD R61, R61, R88, R23 ;  /* 0x000000583d3db224 */ /* 0x000fe200078e0217 */
[----:B------:R-:W-:Y:S01]  /*2920*/  BSSY B1, `(.L_x_48) ;  /* 0x0000008000017945 */ /* 0x000fe20003800000 */
[----:B------:R-:W-:-:S03]  /*2930*/  ISETP.LT.OR P4, PT, R3, 0xa, !P1 ;  /* 0x0000000a0300780c */ /* 0x000fc60004f81670 */
[----:B------:R4:W-:Y:S01]  /*2940*/  @!P3 STG.E.U8 desc[UR36][R14.64+0x9], R61 ;  /* 0x0000093d0e00b986 */ /* 0x0009e2000c101124 */
[----:B------:R-:W-:-:S06]  /*2950*/  ISETP.LT.OR P3, PT, R3, 0x11, !P0 ;  /* 0x000000110300780c */ /* 0x000fcc0004761670 */
[----:B------:R-:W-:Y:S07]  /*2960*/  @P2 BRA `(.L_x_49) ;  /* 0x00000000000c2947 */ /* 0x000fee0003800000 */
[----:B------:R-:W5:Y:S02]  /*2970*/  LDG.E.U8 R90, desc[UR36][R100.64+0x8] ;  /* 0x00000824645a7981 */ /* 0x000f64000c1e1100 */
[----:B-----5:R-:W-:-:S05]  /*2980*/  PRMT R56, R90, 0x8880, RZ ;  /* 0x000088805a387816 */ /* 0x020fca00000000ff */
[----:B------:R-:W-:-:S07]  /*2990*/  IMAD R23, R56, R89, RZ ;  /* 0x0000005938177224 */ /* 0x000fce00078e02ff */
.L_x_49:
[----:B------:R-:W-:Y:S05]  /*29a0*/  BSYNC B1 ;  /* 0x0000000000017941 */ /* 0x000fea0003800000 */
.L_x_48:
[----:B--2---:R-:W-:Y:S01]  /*29b0*/  @!P2 IMAD R57, R62, R88, R23 ;  /* 0x000000583e39a224 */ /* 0x004fe200078e0217 */
[----:B------:R-:W-:Y:S04]  /*29c0*/  BSSY B1, `(.L_x_50) ;  /* 0x0000006000017945 */ /* 0x000fe80003800000 */
[----:B------:R2:W-:Y:S01]  /*29d0*/  @!P2 STG.E.U8 desc[UR36][R6.64+0x8], R57 ;  /* 0x000008390600a986 */ /* 0x0005e2000c101124 */
[----:B------:R-:W-:Y:S05]  /*29e0*/  @P4 BRA `(.L_x_51) ;  /* 0x00000000000c4947 */ /* 0x000fea0003800000 */
[----:B------:R-:W5:Y:S02]  /*29f0*/  LDG.E.U8 R90, desc[UR36][R100.64+0x9] ;  /* 0x00000924645a7981 */ /* 0x000f64000c1e1100 */
[----:B-----5:R-:W-:-:S05]  /*2a00*/  PRMT R56, R90, 0x8880, RZ ;  /* 0x000088805a387816 */ /* 0x020fca00000000ff */
[----:B------:R-:W-:-:S07]  /*2a10*/  IMAD R23, R56, R89, RZ ;  /* 0x0000005938177224 */ /* 0x000fce00078e02ff */
.L_x_51:
[----:B------:R-:W-:Y:S05]  /*2a20*/  BSYNC B1 ;  /* 0x0000000000017941 */ /* 0x000fea0003800000 */
.L_x_50:
[----:B------:R-:W-:Y:S01]  /*2a30*/  @!P4 IMAD R63, R63, R88, R23 ;  /* 0x000000583f3fc224 */ /* 0x000fe200078e0217 */
[----:B------:R-:W-:Y:S04]  /*2a40*/  BSSY B1, `(.L_x_52) ;  /* 0x0000006000017945 */ /* 0x000fe80003800000 */
[----:B------:R0:W-:Y:S01]  /*2a50*/  @!P4 STG.E.U8 desc[UR36][R6.64+0x9], R63 ;  /* 0x0000093f0600c986 */ /* 0x0001e2000c101124 */
[----:B------:R-:W-:Y:S05]  /*2a60*/  @P3 BRA `(.L_x_53) ;  /* 0x00000000000c3947 */ /* 0x000fea0003800000 */
[----:B------:R-:W5:Y:S02]  /*2a70*/  LDG.E.U8 R90, desc[UR36][R96.64+0x10] ;  /* 0x00001024605a7981 */ /* 0x000f64000c1e1100 */
[----:B-----5:R-:W-:-:S05]  /*2a80*/  PRMT R56, R90, 0x8880, RZ ;  /* 0x000088805a387816 */ /* 0x020fca00000000ff */
[----:B------:R-:W-:-:S07]  /*2a90*/  IMAD R23, R56, R89, RZ ;  /* 0x0000005938177224 */ /* 0x000fce00078e02ff */
.L_x_53:
[----:B------:R-:W-:Y:S05]  /*2aa0*/  BSYNC B1 ;  /* 0x0000000000017941 */ /* 0x000fea0003800000 */
.L_x_52:
[C---:B------:R-:W-:Y:S01]  /*2ab0*/  ISETP.LT.OR P2, PT, R3.reuse, 0x12, !P0 ;  /* 0x000000120300780c */ /* 0x040fe20004741670 */
[----:B--2---:R-:W-:Y:S01]  /*2ac0*/  @!P3 IMAD R57, R64, R88, R23 ;  /* 0x000000584039b224 */ /* 0x004fe200078e0217 */
        /* <DEDUP_REMOVED lines=8> */
.L_x_55:
[----:B------:R-:W-:Y:S05]  /*2b50*/  BSYNC B1 ;  /* 0x0000000000017941 */ /* 0x000fea0003800000 */
.L_x_54:
[----:B------:R-:W-:Y:S01]  /*2b60*/  @!P2 IMAD R65, R65, R88, R23 ;  /* 0x000000584141a224 */ /* 0x000fe200078e0217 */
[----:B------:R-:W-:Y:S04]  /*2b70*/  BSSY B1, `(.L_x_56) ;  /* 0x0000006000017945 */ /* 0x000fe80003800000 */
[----:B------:R0:W-:Y:S01]  /*2b80*/  @!P2 STG.E.U8 desc[UR36][R14.64+0x11], R65 ;  /* 0x000011410e00a986 */ /* 0x0001e2000c101124 */
[----:B------:R-:W-:Y:S05]  /*2b90*/  @P4 BRA `(.L_x_57) ;  /* 0x00000000000c4947 */ /* 0x000fea0003800000 */
[----:B------:R-:W5:Y:S02]  /*2ba0*/  LDG.E.U8 R90, desc[UR36][R100.64+0x10] ;  /* 0x00001024645a7981 */ /* 0x000f64000c1e1100 */
[----:B-----5:R-:W-:-:S05]  /*2bb0*/  PRMT R56, R90, 0x8880, RZ ;  /* 0x000088805a387816 */ /* 0x020fca00000000ff */
[----:B------:R-:W-:-:S07]  /*2bc0*/  IMAD R23, R56, R89, RZ ;  /* 0x0000005938177224 */ /* 0x000fce00078e02ff */
.L_x_57:
[----:B------:R-:W-:Y:S05]  /*2bd0*/  BSYNC B1 ;  /* 0x0000000000017941 */ /* 0x000fea0003800000 */
.L_x_56:
[----:B--2---:R-:W-:Y:S01]  /*2be0*/  @!P4 IMAD R57, R66, R88, R23 ;  /* 0x000000584239c224 */ /* 0x004fe200078e0217 */
[----:B------:R-:W-:Y:S04]  /*2bf0*/  BSSY B1, `(.L_x_58) ;  /* 0x0000006000017945 */ /* 0x000fe80003800000 */
[----:B------:R2:W-:Y:S01]  /*2c00*/  @!P4 STG.E.U8 desc[UR36][R6.64+0x10], R57 ;  /* 0x000010390600c986 */ /* 0x0005e2000c101124 */
[----:B------:R-:W-:Y:S05]  /*2c10*/  @P3 BRA `(.L_x_59) ;  /* 0x00000000000c3947 */ /* 0x000fea0003800000 */
[----:B------:R-:W5:Y:S02]  /*2c20*/  LDG.E.U8 R90, desc[UR36][R100.64+0x11] ;  /* 0x00001124645a7981 */ /* 0x000f64000c1e1100 */
[----:B-----5:R-:W-:-:S05]  /*2c30*/  PRMT R56, R90, 0x8880, RZ ;  /* 0x000088805a387816 */ /* 0x020fca00000000ff */
[----:B------:R-:W-:-:S07]  /*2c40*/  IMAD R23, R56, R89, RZ ;  /* 0x0000005938177224 */ /* 0x000fce00078e02ff */
.L_x_59:
[----:B------:R-:W-:Y:S05]  /*2c50*/  BSYNC B1 ;  /* 0x0000000000017941 */ /* 0x000fea0003800000 */
.L_x_58:
        /* <DEDUP_REMOVED lines=10> */
.L_x_61:
[----:B------:R-:W-:Y:S05]  /*2d00*/  BSYNC B1 ;  /* 0x0000000000017941 */ /* 0x000fea0003800000 */
.L_x_60:
[----:B--2---:R-:W-:Y:S01]  /*2d10*/  @!P2 IMAD R57, R68, R88, R23 ;  /* 0x000000584439a224 */ /* 0x004fe200078e0217 */
[----:B------:R-:W-:Y:S04]  /*2d20*/  BSSY B1, `(.L_x_62) ;  /* 0x0000006000017945 */ /* 0x000fe80003800000 */
[----:B------:R2:W-:Y:S01]  /*2d30*/  @!P2 STG.E.U8 desc[UR36][R14.64+0x18], R57 ;  /* 0x000018390e00a986 */ /* 0x0005e2000c101124 */
[----:B------:R-:W-:Y:S05]  /*2d40*/  @P4 BRA `(.L_x_63) ;  /* 0x00000000000c4947 */ /* 0x000fea0003800000 */
[----:B------:R-:W5:Y:S02]  /*2d50*/  LDG.E.U8 R90, desc[UR36][R96.64+0x19] ;  /* 0x00001924605a7981 */ /* 0x000f64000c1e1100 */
[----:B-----5:R-:W-:-:S05]  /*2d60*/  PRMT R56, R90, 0x8880, RZ ;  /* 0x000088805a387816 */ /* 0x020fca00000000ff */
[----:B------:R-:W-:-:S07]  /*2d70*/  IMAD R23, R56, R89, RZ ;  /* 0x0000005938177224 */ /* 0x000fce00078e02ff */
.L_x_63:
[----:B------:R-:W-:Y:S05]  /*2d80*/  BSYNC B1 ;  /* 0x0000000000017941 */ /* 0x000fea0003800000 */
.L_x_62:
[----:B------:R-:W-:Y:S01]  /*2d90*/  @!P4 IMAD R69, R69, R88, R23 ;  /* 0x000000584545c224 */ /* 0x000fe200078e0217 */
[----:B------:R-:W-:Y:S04]  /*2da0*/  BSSY B1, `(.L_x_64) ;  /* 0x0000006000017945 */ /* 0x000fe80003800000 */
[----:B------:R0:W-:Y:S01]  /*2db0*/  @!P4 STG.E.U8 desc[UR36][R14.64+0x19], R69 ;  /* 0x000019450e00c986 */ /* 0x0001e2000c101124 */
[----:B------:R-:W-:Y:S05]  /*2dc0*/  @P3 BRA `(.L_x_65) ;  /* 0x00000000000c3947 */ /* 0x000fea0003800000 */
[----:B------:R-:W5:Y:S02]  /*2dd0*/  LDG.E.U8 R90, desc[UR36][R100.64+0x18] ;  /* 0x00001824645a7981 */ /* 0x000f64000c1e1100 */
[----:B-----5:R-:W-:-:S05]  /*2de0*/  PRMT R56, R90, 0x8880, RZ ;  /* 0x000088805a387816 */ /* 0x020fca00000000ff */
[----:B------:R-:W-:-:S07]  /*2df0*/  IMAD R23, R56, R89, RZ ;  /* 0x0000005938177224 */ /* 0x000fce00078e02ff */
.L_x_65:
[----:B------:R-:W-:Y:S05]  /*2e00*/  BSYNC B1 ;  /* 0x0000000000017941 */ /* 0x000fea0003800000 */
.L_x_64:
        /* <DEDUP_REMOVED lines=10> */
.L_x_67:
[----:B------:R-:W-:Y:S05]  /*2eb0*/  BSYNC B1 ;  /* 0x0000000000017941 */ /* 0x000fea0003800000 */
.L_x_66:
[----:B------:R-:W-:Y:S01]  /*2ec0*/  @!P2 IMAD R71, R71, R88, R23 ;  /* 0x000000584747a224 */ /* 0x000fe200078e0217 */
[----:B------:R-:W-:Y:S04]  /*2ed0*/  BSSY B1, `(.L_x_68) ;  /* 0x0000006000017945 */ /* 0x000fe80003800000 */
[----:B------:R0:W-:Y:S01]  /*2ee0*/  @!P2 STG.E.U8 desc[UR36][R6.64+0x19], R71 ;  /* 0x000019470600a986 */ /* 0x0001e2000c101124 */
[----:B------:R-:W-:Y:S05]  /*2ef0*/  @P4 BRA `(.L_x_69) ;  /* 0x00000000000c4947 */ /* 0x000fea0003800000 */
[----:B------:R-:W5:Y:S02]  /*2f00*/  LDG.E.U8 R90, desc[UR36][R96.64+0x20] ;  /* 0x00002024605a7981 */ /* 0x000f64000c1e1100 */
[----:B-----5:R-:W-:-:S05]  /*2f10*/  PRMT R56, R90, 0x8880, RZ ;  /* 0x000088805a387816 */ /* 0x020fca00000000ff */
[----:B------:R-:W-:-:S07]  /*2f20*/  IMAD R23, R56, R89, RZ ;  /* 0x0000005938177224 */ /* 0x000fce00078e02ff */
.L_x_69:
[----:B------:R-:W-:Y:S05]  /*2f30*/  BSYNC B1 ;  /* 0x0000000000017941 */ /* 0x000fea0003800000 */
.L_x_68:
[----:B--2---:R-:W-:Y:S01]  /*2f40*/  @!P4 IMAD R57, R72, R88, R23 ;  /* 0x000000584839c224 */ /* 0x004fe200078e0217 */
[----:B------:R-:W-:Y:S04]  /*2f50*/  BSSY B1, `(.L_x_70) ;  /* 0x0000006000017945 */ /* 0x000fe80003800000 */
[----:B------:R2:W-:Y:S01]  /*2f60*/  @!P4 STG.E.U8 desc[UR36][R14.64+0x20], R57 ;  /* 0x000020390e00c986 */ /* 0x0005e2000c101124 */
[----:B------:R-:W-:Y:S05]  /*2f70*/  @P3 BRA `(.L_x_71) ;  /* 0x00000000000c3947 */ /* 0x000fea0003800000 */
[----:B------:R-:W5:Y:S02]  /*2f80*/  LDG.E.U8 R90, desc[UR36][R96.64+0x21] ;  /* 0x00002124605a7981 */ /* 0x000f64000c1e1100 */
[----:B-----5:R-:W-:-:S05]  /*2f90*/  PRMT R56, R90, 0x8880, RZ ;  /* 0x000088805a387816 */ /* 0x020fca00000000ff */
[----:B------:R-:W-:-:S07]  /*2fa0*/  IMAD R23, R56, R89, RZ ;  /* 0x0000005938177224 */ /* 0x000fce00078e02ff */
.L_x_71:
[----:B------:R-:W-:Y:S05]  /*2fb0*/  BSYNC B1 ;  /* 0x0000000000017941 */ /* 0x000fea0003800000 */
.L_x_70:
        /* <DEDUP_REMOVED lines=10> */
.L_x_73:
[----:B------:R-:W-:Y:S05]  /*3060*/  BSYNC B1 ;  /* 0x0000000000017941 */ /* 0x000fea0003800000 */
.L_x_72:
[----:B--2---:R-:W-:Y:S01]  /*3070*/  @!P2 IMAD R57, R74, R88, R23 ;  /* 0x000000584a39a224 */ /* 0x004fe200078e0217 */
[----:B------:R-:W-:Y:S04]  /*3080*/  BSSY B1, `(.L_x_74) ;  /* 0x0000006000017945 */ /* 0x000fe80003800000 */
[----:B------:R2:W-:Y:S01]  /*3090*/  @!P2 STG.E.U8 desc[UR36][R6.64+0x20], R57 ;  /* 0x000020390600a986 */ /* 0x0005e2000c101124 */
[----:B------:R-:W-:Y:S05]  /*30a0*/  @P4 BRA `(.L_x_75) ;  /* 0x00000000000c4947 */ /* 0x000fea0003800000 */
[----:B------:R-:W5:Y:S02]  /*30b0*/  LDG.E.U8 R90, desc[UR36][R100.64+0x21] ;  /* 0x00002124645a7981 */ /* 0x000f64000c1e1100 */
[----:B-----5:R-:W-:-:S05]  /*30c0*/  PRMT R56, R90, 0x8880, RZ ;  /* 0x000088805a387816 */ /* 0x020fca00000000ff */
[----:B------:R-:W-:-:S07]  /*30d0*/  IMAD R23, R56, R89, RZ ;  /* 0x0000005938177224 */ /* 0x000fce00078e02ff */
.L_x_75:
[----:B------:R-:W-:Y:S05]  /*30e0*/  BSYNC B1 ;  /* 0x0000000000017941 */ /* 0x000fea0003800000 */
.L_x_74:
[----:B------:R-:W-:Y:S01]  /*30f0*/  @!P4 IMAD R75, R75, R88, R23 ;  /* 0x000000584b4bc224 */ /* 0x000fe200078e0217 */
[----:B------:R-:W-:Y:S04]  /*3100*/  BSSY B1, `(.L_x_76) ;  /* 0x0000006000017945 */ /* 0x000fe80003800000 */
[----:B------:R0:W-:Y:S01]  /*3110*/  @!P4 STG.E.U8 desc[UR36][R6.64+0x21], R75 ;  /* 0x0000214b0600c986 */ /* 0x0001e2000c101124 */
[----:B------:R-:W-:Y:S05]  /*3120*/  @P3 BRA `(.L_x_77) ;  /* 0x00000000000c3947 */ /* 0x000fea0003800000 */
[----:B------:R-:W5:Y:S02]  /*3130*/  LDG.E.U8 R90, desc[UR36][R96.64+0x28] ;  /* 0x00002824605a7981 */ /* 0x000f64000c1e1100 */
[----:B-----5:R-:W-:-:S05]  /*3140*/  PRMT R56, R90, 0x8880, RZ ;  /* 0x000088805a387816 */ /* 0x020fca00000000ff */
[----:B------:R-:W-:-:S07]  /*3150*/  IMAD R23, R56, R89, RZ ;  /* 0x0000005938177224 */ /* 0x000fce00078e02ff */
.L_x_77:
[----:B------:R-:W-:Y:S05]  /*3160*/  BSYNC B1 ;  /* 0x0000000000017941 */ /* 0x000fea0003800000 */
.L_x_76:
        /* <DEDUP_REMOVED lines=10> */
.L_x_79:
[----:B------:R-:W-:Y:S05]  /*3210*/  BSYNC B1 ;  /* 0x0000000000017941 */ /* 0x000fea0003800000 */
.L_x_78:
[----:B------:R-:W-:Y:S01]  /*3220*/  @!P2 IMAD R77, R77, R88, R23 ;  /* 0x000000584d4da224 */ /* 0x000fe200078e0217 */
[----:B------:R-:W-:Y:S04]  /*3230*/  BSSY B1, `(.L_x_80) ;  /* 0x0000006000017945 */ /* 0x000fe80003800000 */
[----:B------:R0:W-:Y:S01]  /*3240*/  @!P2 STG.E.U8 desc[UR36][R14.64+0x29], R77 ;  /* 0x0000294d0e00a986 */ /* 0x0001e2000c101124 */
[----:B------:R-:W-:Y:S05]  /*3250*/  @P4 BRA `(.L_x_81) ;  /* 0x00000000000c4947 */ /* 0x000fea0003800000 */
[----:B------:R-:W5:Y:S02]  /*3260*/  LDG.E.U8 R90, desc[UR36][R100.64+0x28] ;  /* 0x00002824645a7981 */ /* 0x000f64000c1e1100 */
[----:B-----5:R-:W-:-:S05]  /*3270*/  PRMT R56, R90, 0x8880, RZ ;  /* 0x000088805a387816 */ /* 0x020fca00000000ff */
[----:B------:R-:W-:-:S07]  /*3280*/  IMAD R23, R56, R89, RZ ;  /* 0x0000005938177224 */ /* 0x000fce00078e02ff */
.L_x_81:
[----:B------:R-:W-:Y:S05]  /*3290*/  BSYNC B1 ;  /* 0x0000000000017941 */ /* 0x000fea0003800000 */
.L_x_80:
[----:B--2---:R-:W-:Y:S01]  /*32a0*/  @!P4 IMAD R57, R78, R88, R23 ;  /* 0x000000584e39c224 */ /* 0x004fe200078e0217 */
[----:B------:R-:W-:Y:S04]  /*32b0*/  BSSY B1, `(.L_x_82) ;  /* 0x0000006000017945 */ /* 0x000fe80003800000 */
[----:B------:R2:W-:Y:S01]  /*32c0*/  @!P4 STG.E.U8 desc[UR36][R6.64+0x28], R57 ;  /* 0x000028390600c986 */ /* 0x0005e2000c101124 */
[----:B------:R-:W-:Y:S05]  /*32d0*/  @P3 BRA `(.L_x_83) ;  /* 0x00000000000c3947 */ /* 0x000fea0003800000 */
[----:B------:R-:W5:Y:S02]  /*32e0*/  LDG.E.U8 R90, desc[UR36][R100.64+0x29] ;  /* 0x00002924645a7981 */ /* 0x000f64000c1e1100 */
[----:B-----5:R-:W-:-:S05]  /*32f0*/  PRMT R56, R90, 0x8880, RZ ;  /* 0x000088805a387816 */ /* 0x020fca00000000ff */
[----:B------:R-:W-:-:S07]  /*3300*/  IMAD R23, R56, R89, RZ ;  /* 0x0000005938177224 */ /* 0x000fce00078e02ff */
.L_x_83:
[----:B------:R-:W-:Y:S05]  /*3310*/  BSYNC B1 ;  /* 0x0000000000017941 */ /* 0x000fea0003800000 */
.L_x_82:
        /* <DEDUP_REMOVED lines=10> */
.L_x_85:
[----:B------:R-:W-:Y:S05]  /*33c0*/  BSYNC B1 ;  /* 0x0000000000017941 */ /* 0x000fea0003800000 */
.L_x_84:
[----:B--2---:R-:W-:Y:S01]  /*33d0*/  @!P2 IMAD R57, R80, R88, R23 ;  /* 0x000000585039a224 */ /* 0x004fe200078e0217 */
[----:B------:R-:W-:Y:S04]  /*33e0*/  BSSY B1, `(.L_x_86) ;  /* 0x0000006000017945 */ /* 0x000fe80003800000 */
[----:B------:R2:W-:Y:S01]  /*33f0*/  @!P2 STG.E.U8 desc[UR36][R14.64+0x30], R57 ;  /* 0x000030390e00a986 */ /* 0x0005e2000c101124 */
[----:B------:R-:W-:Y:S05]  /*3400*/  @P4 BRA `(.L_x_87) ;  /* 0x00000000000c4947 */ /* 0x000fea0003800000 */
[----:B------:R-:W5:Y:S02]  /*3410*/  LDG.E.U8 R90, desc[UR36][R96.64+0x31] ;  /* 0x00003124605a7981 */ /* 0x000f64000c1e1100 */
[----:B-----5:R-:W-:-:S05]  /*3420*/  PRMT R56, R90, 0x8880, RZ ;  /* 0x000088805a387816 */ /* 0x020fca00000000ff */
[----:B------:R-:W-:-:S07]  /*3430*/  IMAD R23, R56, R89, RZ ;  /* 0x0000005938177224 */ /* 0x000fce00078e02ff */
.L_x_87:
[----:B------:R-:W-:Y:S05]  /*3440*/  BSYNC B1 ;  /* 0x0000000000017941 */ /* 0x000fea0003800000 */
.L_x_86:
[----:B------:R-:W-:Y:S01]  /*3450*/  @!P4 IMAD R81, R81, R88, R23 ;  /* 0x000000585151c224 */ /* 0x000fe200078e0217 */
[----:B------:R-:W-:Y:S04]  /*3460*/  BSSY B1, `(.L_x_88) ;  /* 0x0000006000017945 */ /* 0x000fe80003800000 */
[----:B------:R0:W-:Y:S01]  /*3470*/  @!P4 STG.E.U8 desc[UR36][R14.64+0x31], R81 ;  /* 0x000031510e00c986 */ /* 0x0001e2000c101124 */
[----:B------:R-:W-:Y:S05]  /*3480*/  @P3 BRA `(.L_x_89) ;  /* 0x00000000000c3947 */ /* 0x000fea0003800000 */
[----:B------:R-:W5:Y:S02]  /*3490*/  LDG.E.U8 R90, desc[UR36][R100.64+0x30] ;  /* 0x00003024645a7981 */ /* 0x000f64000c1e1100 */
[----:B-----5:R-:W-:-:S05]  /*34a0*/  PRMT R56, R90, 0x8880, RZ ;  /* 0x000088805a387816 */ /* 0x020fca00000000ff */
[----:B------:R-:W-:-:S07]  /*34b0*/  IMAD R23, R56, R89, RZ ;  /* 0x0000005938177224 */ /* 0x000fce00078e02ff */
.L_x_89:
[----:B------:R-:W-:Y:S05]  /*34c0*/  BSYNC B1 ;  /* 0x0000000000017941 */ /* 0x000fea0003800000 */
.L_x_88:
[----:B------:R-:W-:Y:S01]  /*34d0*/  ISETP.LT.OR P4, PT, R3, 0x32, !P1 ;  /* 0x000000320300780c */ /* 0x000fe20004f81670 */
[----:B--2---:R-:W-:Y:S01]  /*34e0*/  @!P3 IMAD R57, R82, R88, R23 ;  /* 0x000000585239b224 */ /* 0x004fe200078e0217 */
[----:B------:R-:W-:Y:S01]  /*34f0*/  BSSY B1, `(.L_x_90) ;  /* 0x0000008000017945 */ /* 0x000fe20003800000 */
[----:B------:R-:W-:-:S03]  /*3500*/  IADD3 R105, P2, R105, 0x80, RZ ;  /* 0x0000008069697810 */ /* 0x000fc60007f5e0ff */
[----:B------:R2:W-:Y:S01]  /*3510*/  @!P3 STG.E.U8 desc[UR36][R6.64+0x30], R57 ;  /* 0x000030390600b986 */ /* 0x0005e2000c101124 */
[----:B------:R-:W-:-:S06]  /*3520*/  ISETP.LT.OR P3, PT, R3, 0x39, !P0 ;  /* 0x000000390300780c */ /* 0x000fcc0004761670 */
[----:B------:R-:W-:Y:S07]  /*3530*/  @P4 BRA `(.L_x_91) ;  /* 0x00000000000c4947 */ /* 0x000fee0003800000 */
[----:B------:R-:W5:Y:S02]  /*3540*/  LDG.E.U8 R90, desc[UR36][R100.64+0x31] ;  /* 0x00003124645a7981 */ /* 0x000f64000c1e1100 */
[----:B-----5:R-:W-:-:S05]  /*3550*/  PRMT R56, R90, 0x8880, RZ ;  /* 0x000088805a387816 */ /* 0x020fca00000000ff */
[----:B------:R-:W-:-:S07]  /*3560*/  IMAD R23, R56, R89, RZ ;  /* 0x0000005938177224 */ /* 0x000fce00078e02ff */
.L_x_91:
[----:B------:R-:W-:Y:S05]  /*3570*/  BSYNC B1 ;  /* 0x0000000000017941 */ /* 0x000fea0003800000 */
.L_x_90:
[----:B------:R-:W-:Y:S01]  /*3580*/  @!P4 IMAD R83, R83, R88, R23 ;  /* 0x000000585353c224 */ /* 0x000fe200078e0217 */
[----:B------:R-:W-:Y:S04]  /*3590*/  BSSY B1, `(.L_x_92) ;  /* 0x0000006000017945 */ /* 0x000fe80003800000 */
[----:B------:R0:W-:Y:S01]  /*35a0*/  @!P4 STG.E.U8 desc[UR36][R6.64+0x31], R83 ;  /* 0x000031530600c986 */ /* 0x0001e2000c101124 */
[----:B------:R-:W-:Y:S05]  /*35b0*/  @P3 BRA `(.L_x_93) ;  /* 0x00000000000c3947 */ /* 0x000fea0003800000 */
[----:B------:R-:W5:Y:S02]  /*35c0*/  LDG.E.U8 R90, desc[UR36][R96.64+0x38] ;  /* 0x00003824605a7981 */ /* 0x000f64000c1e1100 */
[----:B-----5:R-:W-:-:S05]  /*35d0*/  PRMT R56, R90, 0x8880, RZ ;  /* 0x000088805a387816 */ /* 0x020fca00000000ff */
[----:B------:R-:W-:-:S07]  /*35e0*/  IMAD R23, R56, R89, RZ ;  /* 0x0000005938177224 */ /* 0x000fce00078e02ff */
.L_x_93:
[----:B------:R-:W-:Y:S05]  /*35f0*/  BSYNC B1 ;  /* 0x0000000000017941 */ /* 0x000fea0003800000 */
.L_x_92:
[----:B------:R-:W-:Y:S01]  /*3600*/  ISETP.LT.OR P0, PT, R3, 0x3a, !P0 ;  /* 0x0000003a0300780c */ /* 0x000fe20004701670 */
[----:B--2---:R-:W-:Y:S01]  /*3610*/  @!P3 IMAD R57, R84, R88, R23 ;  /* 0x000000585439b224 */ /* 0x004fe200078e0217 */
[----:B------:R-:W-:Y:S01]  /*3620*/  BSSY B1, `(.L_x_94) ;  /* 0x0000009000017945 */ /* 0x000fe20003800000 */
[----:B------:R-:W-:-:S03]  /*3630*/  IMAD.WIDE.U32 R98, R105, R20, R98 ;  /* 0x0000001469627225 */ /* 0x000fc600078e0062 */
[----:B------:R2:W-:Y:S01]  /*3640*/  @!P3 STG.E.U8 desc[UR36][R14.64+0x38], R57 ;  /* 0x000038390e00b986 */ /* 0x0005e2000c101124 */
[----:B------:R-:W-:Y:S01]  /*3650*/  IMAD.X R5, RZ, RZ, R5, P2 ;  /* 0x000000ffff057224 */ /* 0x000fe200010e0605 */
[----:B------:R-:W-:-:S05]  /*3660*/  IADD3 R94, P4, P3, R94, R12, R98 ;  /* 0x0000000c5e5e7210 */ /* 0x000fca0007b9e062 */
[----:B------:R-:W-:Y:S08]  /*3670*/  @P0 BRA `(.L_x_95) ;  /* 0x00000000000c0947 */ /* 0x000ff00003800000 */
[----:B------:R-:W5:Y:S02]  /*3680*/  LDG.E.U8 R90, desc[UR36][R96.64+0x39] ;  /* 0x00003924605a7981 */ /* 0x000f64000c1e1100 */
[----:B-----5:R-:W-:-:S05]  /*3690*/  PRMT R4, R90, 0x8880, RZ ;  /* 0x000088805a047816 */ /* 0x020fca00000000ff */
[----:B------:R-:W-:-:S07]  /*36a0*/  IMAD R23, R4, R89, RZ ;  /* 0x0000005904177224 */ /* 0x000fce00078e02ff */
.L_x_95:
[----:B------:R-:W-:Y:S05]  /*36b0*/  BSYNC B1 ;  /* 0x0000000000017941 */ /* 0x000fea0003800000 */
.L_x_94:
[----:B------:R-:W-:Y:S01]  /*36c0*/  @!P0 IMAD R85, R85, R88, R23 ;  /* 0x0000005855558224 */ /* 0x000fe200078e0217 */
[----:B------:R-:W-:Y:S01]  /*36d0*/  ISETP.LT.OR P2, PT, R3, 0x39, !P1 ;  /* 0x000000390300780c */ /* 0x000fe20004f41670 */
[----:B------:R-:W-:Y:S01]  /*36e0*/  IMAD R4, R5, R20, RZ ;  /* 0x0000001405047224 */ /* 0x000fe200078e02ff */
[----:B------:R-:W-:Y:S01]  /*36f0*/  BSSY B1, `(.L_x_96) ;  /* 0x0000008000017945 */ /* 0x000fe20003800000 */
[----:B------:R-:W-:Y:S01]  /*3700*/  ISETP.LT.OR P1, PT, R3, 0x3a, !P1 ;  /* 0x0000003a0300780c */ /* 0x000fe20004f21670 */
[----:B------:R0:W-:Y:S01]  /*3710*/  @!P0 STG.E.U8 desc[UR36][R14.64+0x39], R85 ;  /* 0x000039550e008986 */ /* 0x0001e2000c101124 */
[----:B--2---:R-:W-:-:S08]  /*3720*/  IMAD R57, R105, R21, R4 ;  /* 0x0000001569397224 */ /* 0x004fd000078e0204 */
[----:B------:R-:W-:Y:S05]  /*3730*/  @P2 BRA `(.L_x_97) ;  /* 0x00000000000c2947 */ /* 0x000fea0003800000 */
[----:B------:R-:W2:Y:S02]  /*3740*/  LDG.E.U8 R90, desc[UR36][R100.64+0x38] ;  /* 0x00003824645a7981 */ /* 0x000ea4000c1e1100 */
[----:B--2---:R-:W-:-:S05]  /*3750*/  PRMT R4, R90, 0x8880, RZ ;  /* 0x000088805a047816 */ /* 0x004fca00000000ff */
[----:B------:R-:W-:-:S07]  /*3760*/  IMAD R23, R4, R89, RZ ;  /* 0x0000005904177224 */ /* 0x000fce00078e02ff */
.L_x_97:
[----:B------:R-:W-:Y:S05]  /*3770*/  BSYNC B1 ;  /* 0x0000000000017941 */ /* 0x000fea0003800000 */
.L_x_96:
[----:B------:R-:W-:Y:S01]  /*3780*/  @!P2 IMAD R5, R86, R88, R23 ;  /* 0x000000585605a224 */ /* 0x000fe200078e0217 */
[----:B------:R-:W-:Y:S01]  /*3790*/  BSSY B1, `(.L_x_98) ;  /* 0x0000008000017945 */ /* 0x000fe20003800000 */
[----:B------:R-:W-:Y:S02]  /*37a0*/  IMAD.IADD R98, R57, 0x1, R99 ;  /* 0x0000000139627824 */ /* 0x000fe400078e0263 */
[----:B------:R-:W-:Y:S01]  /*37b0*/  IMAD.WIDE.U32 R20, R105, R20, R92 ;  /* 0x0000001469147225 */ /* 0x000fe200078e005c */
[----:B------:R2:W-:Y:S01]  /*37c0*/  @!P2 STG.E.U8 desc[UR36][R6.64+0x38], R5 ;  /* 0x000038050600a986 */ /* 0x0005e2000c101124 */
[----:B------:R-:W-:Y:S05]  /*37d0*/  @P1 BRA `(.L_x_99) ;  /* 0x00000000000c1947 */ /* 0x000fea0003800000 */
[----:B------:R-:W5:Y:S02]  /*37e0*/  LDG.E.U8 R90, desc[UR36][R100.64+0x39] ;  /* 0x00003924645a7981 */ /* 0x000f64000c1e1100 */
[----:B-----5:R-:W-:-:S05]  /*37f0*/  PRMT R4, R90, 0x8880, RZ ;  /* 0x000088805a047816 */ /* 0x020fca00000000ff */
[----:B------:R-:W-:-:S07]  /*3800*/  IMAD R23, R4, R89, RZ ;  /* 0x0000005904177224 */ /* 0x000fce00078e02ff */
.L_x_99:
[----:B------:R-:W-:Y:S05]  /*3810*/  BSYNC B1 ;  /* 0x0000000000017941 */ /* 0x000fea0003800000 */
.L_x_98:
[----:B------:R-:W-:Y:S01]  /*3820*/  @!P1 IMAD R87, R87, R88, R23 ;  /* 0x0000005857579224 */ /* 0x000fe200078e0217 */
[----:B------:R-:W-:Y:S01]  /*3830*/  IADD3.X R95, R93, R13, R98, P4, P3 ;  /* 0x0000000d5d5f7210 */ /* 0x000fe200027e6462 */
[----:B------:R-:W-:Y:S01]  /*3840*/  BSSY B1, `(.L_x_100) ;  /* 0x000000d000017945 */ /* 0x000fe20003800000 */
[----:B------:R-:W-:Y:S02]  /*3850*/  ISETP.GE.AND P3, PT, R91, 0x81, PT ;  /* 0x000000815b00780c */ /* 0x000fe40003f66270 */
[----:B------:R0:W-:Y:S01]  /*3860*/  @!P1 STG.E.U8 desc[UR36][R6.64+0x39], R87 ;  /* 0x0000395706009986 */ /* 0x0001e2000c101124 */
[----:B------:R-:W-:Y:S02]  /*3870*/  IADD3 R12, P2, R20, R12, RZ ;  /* 0x0000000c140c7210 */ /* 0x000fe40007f5e0ff */
[----:B------:R-:W-:Y:S02]  /*3880*/  ISETP.LT.OR P1, PT, R3, 0x1, !P3 ;  /* 0x000000010300780c */ /* 0x000fe40005f21670 */
[----:B------:R-:W-:-:S02]  /*3890*/  ISETP.GE.AND P0, PT, R91, 0x89, PT ;  /* 0x000000895b00780c */ /* 0x000fc40003f06270 */
[----:B------:R-:W-:Y:S02]  /*38a0*/  IADD3.X R13, R13, R21, R57, P2, !PT ;  /* 0x000000150d0d7210 */ /* 0x000fe400017fe439 */
[C---:B------:R-:W-:Y:S02]  /*38b0*/  ISETP.LT.OR P2, PT, R3.reuse, 0x2, !P3 ;  /* 0x000000020300780c */ /* 0x040fe40005f41670 */
[----:B------:R-:W-:-:S05]  /*38c0*/  ISETP.LT.OR P4, PT, R3, 0x1, !P0 ;  /* 0x000000010300780c */ /* 0x000fca0004781670 */
[----:B0-----:R-:W-:Y:S08]  /*38d0*/  @P1 BRA `(.L_x_101) ;  /* 0x00000000000c1947 */ /* 0x001ff00003800000 */
[----:B------:R-:W5:Y:S02]  /*38e0*/  LDG.E.U8 R90, desc[UR36][R12.64] ;  /* 0x000000240c5a7981 */ /* 0x000f64000c1e1100 */
[----:B-----5:R-:W-:-:S05]  /*38f0*/  PRMT R4, R90, 0x8880, RZ ;  /* 0x000088805a047816 */ /* 0x020fca00000000ff */
[----:B------:R-:W-:-:S07]  /*3900*/  IMAD R23, R4, R89, RZ ;  /* 0x0000005904177224 */ /* 0x000fce00078e02ff */
.L_x_101:
[----:B------:R-:W-:Y:S05]  /*3910*/  BSYNC B1 ;  /* 0x0000000000017941 */ /* 0x000fea0003800000 */
.L_x_100:
[----:B--2---:R-:W-:Y:S01]  /*3920*/  @!P1 IMAD R5, R24, R88, R23 ;  /* 0x0000005818059224 */ /* 0x004fe200078e0217 */
[----:B------:R-:W-:Y:S04]  /*3930*/  BSSY B1, `(.L_x_102) ;  /* 0x0000006000017945 */ /* 0x000fe80003800000 */
[----:B------:R0:W-:Y:S01]  /*3940*/  @!P1 STG.E.U8 desc[UR36][R8.64], R5 ;  /* 0x0000000508009986 */ /* 0x0001e2000c101124 */
[----:B------:R-:W-:Y:S05]  /*3950*/  @P2 BRA `(.L_x_103) ;  /* 0x00000000000c2947 */ /* 0x000fea0003800000 */
[----:B------:R-:W2:Y:S02]  /*3960*/  LDG.E.U8 R90, desc[UR36][R12.64+0x1] ;  /* 0x000001240c5a7981 */ /* 0x000ea4000c1e1100 */
[----:B--2---:R-:W-:-:S05]  /*3970*/  PRMT R4, R90, 0x8880, RZ ;  /* 0x000088805a047816 */ /* 0x004fca00000000ff */
[----:B------:R-:W-:-:S07]  /*3980*/  IMAD R23, R4, R89, RZ ;  /* 0x0000005904177224 */ /* 0x000fce00078e02ff */
.L_x_103:
[----:B------:R-:W-:Y:S05]  /*3990*/  BSYNC B1 ;  /* 0x0000000000017941 */ /* 0x000fea0003800000 */
.L_x_102:
[----:B------:R-:W-:Y:S01]  /*39a0*/  @!P2 IMAD R25, R25, R88, R23 ;  /* 0x000000581919a224 */ /* 0x000fe200078e0217 */
[----:B------:R-:W-:Y:S04]  /*39b0*/  BSSY B1, `(.L_x_104) ;  /* 0x0000006000017945 */ /* 0x000fe80003800000 */
[----:B------:R2:W-:Y:S01]  /*39c0*/  @!P2 STG.E.U8 desc[UR36][R8.64+0x1], R25 ;  /* 0x000001190800a986 */ /* 0x0005e2000c101124 */
[----:B------:R-:W-:Y:S05]  /*39d0*/  @P4 BRA `(.L_x_105) ;  /* 0x00000000000c4947 */ /* 0x000fea0003800000 */
[----:B------:R-:W5:Y:S02]  /*39e0*/  LDG.E.U8 R90, desc[UR36][R94.64] ;  /* 0x000000245e5a7981 */ /* 0x000f64000c1e1100 */
[----:B-----5:R-:W-:-:S05]  /*39f0*/  PRMT R4, R90, 0x8880, RZ ;  /* 0x000088805a047816 */ /* 0x020fca00000000ff */
[----:B------:R-:W-:-:S07]  /*3a00*/  IMAD R23, R4, R89, RZ ;  /* 0x0000005904177224 */ /* 0x000fce00078e02ff */
.L_x_105:
[----:B------:R-:W-:Y:S05]  /*3a10*/  BSYNC B1 ;  /* 0x0000000000017941 */ /* 0x000fea0003800000 */
.L_x_104:
[C---:B------:R-:W-:Y:S01]  /*3a20*/  ISETP.LT.OR P1, PT, R3.reuse, 0x2, !P0 ;  /* 0x000000020300780c */ /* 0x040fe20004721670 */
[----:B0-----:R-:W-:Y:S01]  /*3a30*/  @!P4 IMAD R5, R26, R88, R23 ;  /* 0x000000581a05c224 */ /* 0x001fe200078e0217 */
        /* <DEDUP_REMOVED lines=8> */
.L_x_107:
[----:B------:R-:W-:Y:S05]  /*3ac0*/  BSYNC B1 ;  /* 0x0000000000017941 */ /* 0x000fea0003800000 */
.L_x_106:
[----:B------:R-:W-:Y:S01]  /*3ad0*/  @!P1 IMAD R27, R27, R88, R23 ;  /* 0x000000581b1b9224 */ /* 0x000fe200078e0217 */
[----:B------:R-:W-:Y:S04]  /*3ae0*/  BSSY B1, `(.L_x_108) ;  /* 0x0000006000017945 */ /* 0x000fe80003800000 */
[----:B------:R0:W-:Y:S01]  /*3af0*/  @!P1 STG.E.U8 desc[UR36][R10.64+0x1], R27 ;  /* 0x0000011b0a009986 */ /* 0x0001e2000c101124 */
[----:B------:R-:W-:Y:S05]  /*3b00*/  @P2 BRA `(.L_x_109) ;  /* 0x00000000000c2947 */ /* 0x000fea0003800000 */
[----:B------:R-:W5:Y:S02]  /*3b10*/  LDG.E.U8 R90, desc[UR36][R12.64+0x8] ;  /* 0x000008240c5a7981 */ /* 0x000f64000c1e1100 */
[----:B-----5:R-:W-:-:S05]  /*3b20*/  PRMT R4, R90, 0x8880, RZ ;  /* 0x000088805a047816 */ /* 0x020fca00000000ff */
[----:B------:R-:W-:-:S07]  /*3b30*/  IMAD R23, R4, R89, RZ ;  /* 0x0000005904177224 */ /* 0x000fce00078e02ff */
.L_x_109:
[----:B------:R-:W-:Y:S05]  /*3b40*/  BSYNC B1 ;  /* 0x0000000000017941 */ /* 0x000fea0003800000 */
.L_x_108:
[----:B0-----:R-:W-:Y:S01]  /*3b50*/  @!P2 IMAD R5, R28, R88, R23 ;  /* 0x000000581c05a224 */ /* 0x001fe200078e0217 */
[----:B------:R-:W-:Y:S04]  /*3b60*/  BSSY B1, `(.L_x_110) ;  /* 0x0000006000017945 */ /* 0x000fe80003800000 */
[----:B------:R0:W-:Y:S01]  /*3b70*/  @!P2 STG.E.U8 desc[UR36][R8.64+0x8], R5 ;  /* 0x000008050800a986 */ /* 0x0001e2000c101124 */
[----:B------:R-:W-:Y:S05]  /*3b80*/  @P4 BRA `(.L_x_111) ;  /* 0x00000000000c4947 */ /* 0x000fea0003800000 */
[----:B------:R-:W5:Y:S02]  /*3b90*/  LDG.E.U8 R90, desc[UR36][R12.64+0x9] ;  /* 0x000009240c5a7981 */ /* 0x000f64000c1e1100 */
[----:B-----5:R-:W-:-:S05]  /*3ba0*/  PRMT R4, R90, 0x8880, RZ ;  /* 0x000088805a047816 */ /* 0x020fca00000000ff */
[----:B------:R-:W-:-:S07]  /*3bb0*/  IMAD R23, R4, R89, RZ ;  /* 0x0000005904177224 */ /* 0x000fce00078e02ff */
.L_x_111:
[----:B------:R-:W-:Y:S05]  /*3bc0*/  BSYNC B1 ;  /* 0x0000000000017941 */ /* 0x000fea0003800000 */
.L_x_110:
        /* <DEDUP_REMOVED lines=10> */
.L_x_113:
[----:B------:R-:W-:Y:S05]  /*3c70*/  BSYNC B1 ;  /* 0x0000000000017941 */ /* 0x000fea0003800000 */
.L_x_112:
[----:B0-----:R-:W-:Y:S01]  /*3c80*/  @!P1 IMAD R5, R30, R88, R23 ;  /* 0x000000581e059224 */ /* 0x001fe200078e0217 */
[----:B------:R-:W-:Y:S04]  /*3c90*/  BSSY B1, `(.L_x_114) ;  /* 0x0000006000017945 */ /* 0x000fe80003800000 */
[----:B------:R0:W-:Y:S01]  /*3ca0*/  @!P1 STG.E.U8 desc[UR36][R10.64+0x8], R5 ;  /* 0x000008050a009986 */ /* 0x0001e2000c101124 */
[----:B------:R-:W-:Y:S05]  /*3cb0*/  @P2 BRA `(.L_x_115) ;  /* 0x00000000000c2947 */ /* 0x000fea0003800000 */
[----:B------:R-:W5:Y:S02]  /*3cc0*/  LDG.E.U8 R90, desc[UR36][R94.64+0x9] ;  /* 0x000009245e5a7981 */ /* 0x000f64000c1e1100 */
[----:B-----5:R-:W-:-:S05]  /*3cd0*/  PRMT R4, R90, 0x8880, RZ ;  /* 0x000088805a047816 */ /* 0x020fca00000000ff */
[----:B------:R-:W-:-:S07]  /*3ce0*/  IMAD R23, R4, R89, RZ ;  /* 0x0000005904177224 */ /* 0x000fce00078e02ff */
.L_x_115:
[----:B------:R-:W-:Y:S05]  /*3cf0*/  BSYNC B1 ;  /* 0x0000000000017941 */ /* 0x000fea0003800000 */
.L_x_114:
[----:B------:R-:W-:Y:S01]  /*3d00*/  @!P2 IMAD R31, R31, R88, R23 ;  /* 0x000000581f1fa224 */ /* 0x000fe200078e0217 */
[----:B------:R-:W-:Y:S04]  /*3d10*/  BSSY B1, `(.L_x_116) ;  /* 0x0000006000017945 */ /* 0x000fe80003800000 */
[----:B------:R0:W-:Y:S01]  /*3d20*/  @!P2 STG.E.U8 desc[UR36][R10.64+0x9], R31 ;  /* 0x0000091f0a00a986 */ /* 0x0001e2000c101124 */
[----:B------:R-:W-:Y:S05]  /*3d30*/  @P4 BRA `(.L_x_117) ;  /* 0x00000000000c4947 */ /* 0x000fea0003800000 */
[----:B------:R-:W5:Y:S02]  /*3d40*/  LDG.E.U8 R90, desc[UR36][R12.64+0x10] ;  /* 0x000010240c5a7981 */ /* 0x000f64000c1e1100 */
[----:B-----5:R-:W-:-:S05]  /*3d50*/  PRMT R4, R90, 0x8880, RZ ;  /* 0x000088805a047816 */ /* 0x020fca00000000ff */
[----:B------:R-:W-:-:S07]  /*3d60*/  IMAD R23, R4, R89, RZ ;  /* 0x0000005904177224 */ /* 0x000fce00078e02ff */
.L_x_117:
[----:B------:R-:W-:Y:S05]  /*3d70*/  BSYNC B1 ;  /* 0x0000000000017941 */ /* 0x000fea0003800000 */
.L_x_116:
        /* <DEDUP_REMOVED lines=10> */
.L_x_119:
[----:B------:R-:W-:Y:S05]  /*3e20*/  BSYNC B1 ;  /* 0x0000000000017941 */ /* 0x000fea0003800000 */
.L_x_118:
[----:B------:R-:W-:Y:S01]  /*3e30*/  @!P1 IMAD R33, R33, R88, R23 ;  /* 0x0000005821219224 */ /* 0x000fe200078e0217 */
[----:B------:R-:W-:Y:S04]  /*3e40*/  BSSY B1, `(.L_x_120) ;  /* 0x0000006000017945 */ /* 0x000fe80003800000 */
[----:B------:R0:W-:Y:S01]  /*3e50*/  @!P1 STG.E.U8 desc[UR36][R8.64+0x11], R33 ;  /* 0x0000112108009986 */ /* 0x0001e2000c101124 */
[----:B------:R-:W-:Y:S05]  /*3e60*/  @P2 BRA `(.L_x_121) ;  /* 0x00000000000c2947 */ /* 0x000fea0003800000 */
[----:B------:R-:W5:Y:S02]  /*3e70*/  LDG.E.U8 R90, desc[UR36][R94.64+0x10] ;  /* 0x000010245e5a7981 */ /* 0x000f64000c1e1100 */
[----:B-----5:R-:W-:-:S05]  /*3e80*/  PRMT R4, R90, 0x8880, RZ ;  /* 0x000088805a047816 */ /* 0x020fca00000000ff */
[----:B------:R-:W-:-:S07]  /*3e90*/  IMAD R23, R4, R89, RZ ;  /* 0x0000005904177224 */ /* 0x000fce00078e02ff */
.L_x_121:
[----:B------:R-:W-:Y:S05]  /*3ea0*/  BSYNC B1 ;  /* 0x0000000000017941 */ /* 0x000fea0003800000 */
.L_x_120:
[----:B0-----:R-:W-:Y:S01]  /*3eb0*/  @!P2 IMAD R5, R34, R88, R23 ;  /* 0x000000582205a224 */ /* 0x001fe200078e0217 */
[----:B------:R-:W-:Y:S04]  /*3ec0*/  BSSY B1, `(.L_x_122) ;  /* 0x0000006000017945 */ /* 0x000fe80003800000 */
[----:B------:R0:W-:Y:S01]  /*3ed0*/  @!P2 STG.E.U8 desc[UR36][R10.64+0x10], R5 ;  /* 0x000010050a00a986 */ /* 0x0001e2000c101124 */
[----:B------:R-:W-:Y:S05]  /*3ee0*/  @P4 BRA `(.L_x_123) ;  /* 0x00000000000c4947 */ /* 0x000fea0003800000 */
[----:B------:R-:W5:Y:S02]  /*3ef0*/  LDG.E.U8 R90, desc[UR36][R94.64+0x11] ;  /* 0x000011245e5a7981 */ /* 0x000f64000c1e1100 */
[----:B-----5:R-:W-:-:S05]  /*3f00*/  PRMT R4, R90, 0x8880, RZ ;  /* 0x000088805a047816 */ /* 0x020fca00000000ff */
[----:B------:R-:W-:-:S07]  /*3f10*/  IMAD R23, R4, R89, RZ ;  /* 0x0000005904177224 */ /* 0x000fce00078e02ff */
.L_x_123:
[----:B------:R-:W-:Y:S05]  /*3f20*/  BSYNC B1 ;  /* 0x0000000000017941 */ /* 0x000fea0003800000 */
.L_x_122:
        /* <DEDUP_REMOVED lines=10> */
.L_x_125:
[----:B------:R-:W-:Y:S05]  /*3fd0*/  BSYNC B1 ;  /* 0x0000000000017941 */ /* 0x000fea0003800000 */
.L_x_124:
[----:B0-----:R-:W-:Y:S01]  /*3fe0*/  @!P1 IMAD R5, R36, R88, R23 ;  /* 0x0000005824059224 */ /* 0x001fe200078e0217 */
[----:B------:R-:W-:Y:S04]  /*3ff0*/  BSSY B1, `(.L_x_126) ;  /* 0x0000006000017945 */ /* 0x000fe80003800000 */
[----:B------:R0:W-:Y:S01]  /*4000*/  @!P1 STG.E.U8 desc[UR36][R8.64+0x18], R5 ;  /* 0x0000180508009986 */ /* 0x0001e2000c101124 */
[----:B------:R-:W-:Y:S05]  /*4010*/  @P2 BRA `(.L_x_127) ;  /* 0x00000000000c2947 */ /* 0x000fea0003800000 */
[----:B------:R-:W5:Y:S02]  /*4020*/  LDG.E.U8 R90, desc[UR36][R12.64+0x19] ;  /* 0x000019240c5a7981 */ /* 0x000f64000c1e1100 */
[----:B-----5:R-:W-:-:S05]  /*4030*/  PRMT R4, R90, 0x8880, RZ ;  /* 0x000088805a047816 */ /* 0x020fca00000000ff */
[----:B------:R-:W-:-:S07]  /*4040*/  IMAD R23, R4, R89, RZ ;  /* 0x0000005904177224 */ /* 0x000fce00078e02ff */
.L_x_127:
[----:B------:R-:W-:Y:S05]  /*4050*/  BSYNC B1 ;  /* 0x0000000000017941 */ /* 0x000fea0003800000 */
.L_x_126:
[----:B------:R-:W-:Y:S01]  /*4060*/  @!P2 IMAD R37, R37, R88, R23 ;  /* 0x000000582525a224 */ /* 0x000fe200078e0217 */
[----:B------:R-:W-:Y:S04]  /*4070*/  BSSY B1, `(.L_x_128) ;  /* 0x0000006000017945 */ /* 0x000fe80003800000 */
[----:B------:R0:W-:Y:S01]  /*4080*/  @!P2 STG.E.U8 desc[UR36][R8.64+0x19], R37 ;  /* 0x000019250800a986 */ /* 0x0001e2000c101124 */
[----:B------:R-:W-:Y:S05]  /*4090*/  @P4 BRA `(.L_x_129) ;  /* 0x00000000000c4947 */ /* 0x000fea0003800000 */
[----:B------:R-:W5:Y:S02]  /*40a0*/  LDG.E.U8 R90, desc[UR36][R94.64+0x18] ;  /* 0x000018245e5a7981 */ /* 0x000f64000c1e1100 */
[----:B-----5:R-:W-:-:S05]  /*40b0*/  PRMT R4, R90, 0x8880, RZ ;  /* 0x000088805a047816 */ /* 0x020fca00000000ff */
[----:B------:R-:W-:-:S07]  /*40c0*/  IMAD R23, R4, R89, RZ ;  /* 0x0000005904177224 */ /* 0x000fce00078e02ff */
.L_x_129:
[----:B------:R-:W-:Y:S05]  /*40d0*/  BSYNC B1 ;  /* 0x0000000000017941 */ /* 0x000fea0003800000 */
.L_x_128:
        /* <DEDUP_REMOVED lines=10> */
.L_x_131:
[----:B------:R-:W-:Y:S05]  /*4180*/  BSYNC B1 ;  /* 0x0000000000017941 */ /* 0x000fea0003800000 */
.L_x_130:
[----:B------:R-:W-:Y:S01]  /*4190*/  @!P1 IMAD R39, R39, R88, R23 ;  /* 0x0000005827279224 */ /* 0x000fe200078e0217 */
[----:B------:R-:W-:Y:S04]  /*41a0*/  BSSY B1, `(.L_x_132) ;  /* 0x0000006000017945 */ /* 0x000fe80003800000 */
[----:B------:R0:W-:Y:S01]  /*41b0*/  @!P1 STG.E.U8 desc[UR36][R10.64+0x19], R39 ;  /* 0x000019270a009986 */ /* 0x0001e2000c101124 */
[----:B------:R-:W-:Y:S05]  /*41c0*/  @P2 BRA `(.L_x_133) ;  /* 0x00000000000c2947 */ /* 0x000fea0003800000 */
[----:B------:R-:W5:Y:S02]  /*41d0*/  LDG.E.U8 R90, desc[UR36][R12.64+0x20] ;  /* 0x000020240c5a7981 */ /* 0x000f64000c1e1100 */
[----:B-----5:R-:W-:-:S05]  /*41e0*/  PRMT R4, R90, 0x8880, RZ ;  /* 0x000088805a047816 */ /* 0x020fca00000000ff */
[----:B------:R-:W-:-:S07]  /*41f0*/  IMAD R23, R4, R89, RZ ;  /* 0x0000005904177224 */ /* 0x000fce00078e02ff */
.L_x_133:
[----:B------:R-:W-:Y:S05]  /*4200*/  BSYNC B1 ;  /* 0x0000000000017941 */ /* 0x000fea0003800000 */
.L_x_132:
[----:B0-----:R-:W-:Y:S01]  /*4210*/  @!P2 IMAD R5, R40, R88, R23 ;  /* 0x000000582805a224 */ /* 0x001fe200078e0217 */
[----:B------:R-:W-:Y:S04]  /*4220*/  BSSY B1, `(.L_x_134) ;  /* 0x0000006000017945 */ /* 0x000fe80003800000 */
[----:B------:R0:W-:Y:S01]  /*4230*/  @!P2 STG.E.U8 desc[UR36][R8.64+0x20], R5 ;  /* 0x000020050800a986 */ /* 0x0001e2000c101124 */
[----:B------:R-:W-:Y:S05]  /*4240*/  @P4 BRA `(.L_x_135) ;  /* 0x00000000000c4947 */ /* 0x000fea0003800000 */
[----:B------:R-:W5:Y:S02]  /*4250*/  LDG.E.U8 R90, desc[UR36][R12.64+0x21] ;  /* 0x000021240c5a7981 */ /* 0x000f64000c1e1100 */
[----:B-----5:R-:W-:-:S05]  /*4260*/  PRMT R4, R90, 0x8880, RZ ;  /* 0x000088805a047816 */ /* 0x020fca00000000ff */
[----:B------:R-:W-:-:S07]  /*4270*/  IMAD R23, R4, R89, RZ ;  /* 0x0000005904177224 */ /* 0x000fce00078e02ff */
.L_x_135:
[----:B------:R-:W-:Y:S05]  /*4280*/  BSYNC B1 ;  /* 0x0000000000017941 */ /* 0x000fea0003800000 */
.L_x_134:
        /* <DEDUP_REMOVED lines=10> */
.L_x_137:
[----:B------:R-:W-:Y:S05]  /*4330*/  BSYNC B1 ;  /* 0x0000000000017941 */ /* 0x000fea0003800000 */
.L_x_136:
[----:B0-----:R-:W-:Y:S01]  /*4340*/  @!P1 IMAD R5, R42, R88, R23 ;  /* 0x000000582a059224 */ /* 0x001fe200078e0217 */
[----:B------:R-:W-:Y:S04]  /*4350*/  BSSY B1, `(.L_x_138) ;  /* 0x0000006000017945 */ /* 0x000fe80003800000 */
[----:B------:R0:W-:Y:S01]  /*4360*/  @!P1 STG.E.U8 desc[UR36][R10.64+0x20], R5 ;  /* 0x000020050a009986 */ /* 0x0001e2000c101124 */
[----:B------:R-:W-:Y:S05]  /*4370*/  @P2 BRA `(.L_x_139) ;  /* 0x00000000000c2947 */ /* 0x000fea0003800000 */
[----:B------:R-:W5:Y:S02]  /*4380*/  LDG.E.U8 R90, desc[UR36][R94.64+0x21] ;  /* 0x000021245e5a7981 */ /* 0x000f64000c1e1100 */
[----:B-----5:R-:W-:-:S05]  /*4390*/  PRMT R4, R90, 0x8880, RZ ;  /* 0x000088805a047816 */ /* 0x020fca00000000ff */
[----:B------:R-:W-:-:S07]  /*43a0*/  IMAD R23, R4, R89, RZ ;  /* 0x0000005904177224 */ /* 0x000fce00078e02ff */
.L_x_139:
[----:B------:R-:W-:Y:S05]  /*43b0*/  BSYNC B1 ;  /* 0x0000000000017941 */ /* 0x000fea0003800000 */
.L_x_138:
[----:B------:R-:W-:Y:S01]  /*43c0*/  @!P2 IMAD R43, R43, R88, R23 ;  /* 0x000000582b2ba224 */ /* 0x000fe200078e0217 */
[----:B------:R-:W-:Y:S04]  /*43d0*/  BSSY B1, `(.L_x_140) ;  /* 0x0000006000017945 */ /* 0x000fe80003800000 */
[----:B------:R0:W-:Y:S01]  /*43e0*/  @!P2 STG.E.U8 desc[UR36][R10.64+0x21], R43 ;  /* 0x0000212b0a00a986 */ /* 0x0001e2000c101124 */
[----:B------:R-:W-:Y:S05]  /*43f0*/  @P4 BRA `(.L_x_141) ;  /* 0x00000000000c4947 */ /* 0x000fea0003800000 */
[----:B------:R-:W5:Y:S02]  /*4400*/  LDG.E.U8 R90, desc[UR36][R12.64+0x28] ;  /* 0x000028240c5a7981 */ /* 0x000f64000c1e1100 */
[----:B-----5:R-:W-:-:S05]  /*4410*/  PRMT R4, R90, 0x8880, RZ ;  /* 0x000088805a047816 */ /* 0x020fca00000000ff */
[----:B------:R-:W-:-:S07]  /*4420*/  IMAD R23, R4, R89, RZ ;  /* 0x0000005904177224 */ /* 0x000fce00078e02ff */
.L_x_141:
[----:B------:R-:W-:Y:S05]  /*4430*/  BSYNC B1 ;  /* 0x0000000000017941 */ /* 0x000fea0003800000 */
.L_x_140:
        /* <DEDUP_REMOVED lines=10> */
.L_x_143:
[----:B------:R-:W-:Y:S05]  /*44e0*/  BSYNC B1 ;  /* 0x0000000000017941 */ /* 0x000fea0003800000 */
.L_x_142:
[----:B------:R-:W-:Y:S01]  /*44f0*/  @!P1 IMAD R45, R45, R88, R23 ;  /* 0x000000582d2d9224 */ /* 0x000fe200078e0217 */
[----:B------:R-:W-:Y:S04]  /*4500*/  BSSY B1, `(.L_x_144) ;  /* 0x0000006000017945 */ /* 0x000fe80003800000 */
[----:B------:R0:W-:Y:S01]  /*4510*/  @!P1 STG.E.U8 desc[UR36][R8.64+0x29], R45 ;  /* 0x0000292d08009986 */ /* 0x0001e2000c101124 */
[----:B------:R-:W-:Y:S05]  /*4520*/  @P2 BRA `(.L_x_145) ;  /* 0x00000000000c2947 */ /* 0x000fea0003800000 */
[----:B------:R-:W5:Y:S02]  /*4530*/  LDG.E.U8 R90, desc[UR36][R94.64+0x28] ;  /* 0x000028245e5a7981 */ /* 0x000f64000c1e1100 */
[----:B-----5:R-:W-:-:S05]  /*4540*/  PRMT R4, R90, 0x8880, RZ ;  /* 0x000088805a047816 */ /* 0x020fca00000000ff */
[----:B------:R-:W-:-:S07]  /*4550*/  IMAD R23, R4, R89, RZ ;  /* 0x0000005904177224 */ /* 0x000fce00078e02ff */
.L_x_145:
[----:B------:R-:W-:Y:S05]  /*4560*/  BSYNC B1 ;  /* 0x0000000000017941 */ /* 0x000fea0003800000 */
.L_x_144:
[----:B0-----:R-:W-:Y:S01]  /*4570*/  @!P2 IMAD R5, R46, R88, R23 ;  /* 0x000000582e05a224 */ /* 0x001fe200078e0217 */
[----:B------:R-:W-:Y:S04]  /*4580*/  BSSY B1, `(.L_x_146) ;  /* 0x0000006000017945 */ /* 0x000fe80003800000 */
[----:B------:R0:W-:Y:S01]  /*4590*/  @!P2 STG.E.U8 desc[UR36][R10.64+0x28], R5 ;  /* 0x000028050a00a986 */ /* 0x0001e2000c101124 */
[----:B------:R-:W-:Y:S05]  /*45a0*/  @P4 BRA `(.L_x_147) ;  /* 0x00000000000c4947 */ /* 0x000fea0003800000 */
[----:B------:R-:W5:Y:S02]  /*45b0*/  LDG.E.U8 R90, desc[UR36][R94.64+0x29] ;  /* 0x000029245e5a7981 */ /* 0x000f64000c1e1100 */
[----:B-----5:R-:W-:-:S05]  /*45c0*/  PRMT R4, R90, 0x8880, RZ ;  /* 0x000088805a047816 */ /* 0x020fca00000000ff */
[----:B------:R-:W-:-:S07]  /*45d0*/  IMAD R23, R4, R89, RZ ;  /* 0x0000005904177224 */ /* 0x000fce00078e02ff */
.L_x_147:
[----:B------:R-:W-:Y:S05]  /*45e0*/  BSYNC B1 ;  /* 0x0000000000017941 */ /* 0x000fea0003800000 */
.L_x_146:
        /* <DEDUP_REMOVED lines=10> */
.L_x_149:
[----:B------:R-:W-:Y:S05]  /*4690*/  BSYNC B1 ;  /* 0x0000000000017941 */ /* 0x000fea0003800000 */
.L_x_148:
[----:B0-----:R-:W-:Y:S01]  /*46a0*/  @!P1 IMAD R5, R48, R88, R23 ;  /* 0x0000005830059224 */ /* 0x001fe200078e0217 */
[----:B------:R-:W-:Y:S04]  /*46b0*/  BSSY B1, `(.L_x_150) ;  /* 0x0000006000017945 */ /* 0x000fe80003800000 */
[----:B------:R0:W-:Y:S01]  /*46c0*/  @!P1 STG.E.U8 desc[UR36][R8.64+0x30], R5 ;  /* 0x0000300508009986 */ /* 0x0001e2000c101124 */
[----:B------:R-:W-:Y:S05]  /*46d0*/  @P2 BRA `(.L_x_151) ;  /* 0x00000000000c2947 */ /* 0x000fea0003800000 */
[----:B------:R-:W5:Y:S02]  /*46e0*/  LDG.E.U8 R90, desc[UR36][R12.64+0x31] ;  /* 0x000031240c5a7981 */ /* 0x000f64000c1e1100 */
[----:B-----5:R-:W-:-:S05]  /*46f0*/  PRMT R4, R90, 0x8880, RZ ;  /* 0x000088805a047816 */ /* 0x020fca00000000ff */
[----:B------:R-:W-:-:S07]  /*4700*/  IMAD R23, R4, R89, RZ ;  /* 0x0000005904177224 */ /* 0x000fce00078e02ff */
.L_x_151:
[----:B------:R-:W-:Y:S05]  /*4710*/  BSYNC B1 ;  /* 0x0000000000017941 */ /* 0x000fea0003800000 */
.L_x_150:
[----:B------:R-:W-:Y:S01]  /*4720*/  @!P2 IMAD R49, R49, R88, R23 ;  /* 0x000000583131a224 */ /* 0x000fe200078e0217 */
[----:B------:R-:W-:Y:S04]  /*4730*/  BSSY B1, `(.L_x_152) ;  /* 0x0000006000017945 */ /* 0x000fe80003800000 */
[----:B------:R0:W-:Y:S01]  /*4740*/  @!P2 STG.E.U8 desc[UR36][R8.64+0x31], R49 ;  /* 0x000031310800a986 */ /* 0x0001e2000c101124 */
[----:B------:R-:W-:Y:S05]  /*4750*/  @P4 BRA `(.L_x_153) ;  /* 0x00000000000c4947 */ /* 0x000fea0003800000 */
[----:B------:R-:W5:Y:S02]  /*4760*/  LDG.E.U8 R90, desc[UR36][R94.64+0x30] ;  /* 0x000030245e5a7981 */ /* 0x000f64000c1e1100 */
[----:B-----5:R-:W-:-:S05]  /*4770*/  PRMT R4, R90, 0x8880, RZ ;  /* 0x000088805a047816 */ /* 0x020fca00000000ff */
[----:B------:R-:W-:-:S07]  /*4780*/  IMAD R23, R4, R89, RZ ;  /* 0x0000005904177224 */ /* 0x000fce00078e02ff */
.L_x_153:
[----:B------:R-:W-:Y:S05]  /*4790*/  BSYNC B1 ;  /* 0x0000000000017941 */ /* 0x000fea0003800000 */
.L_x_152:
[C---:B------:R-:W-:Y:S01]  /*47a0*/  ISETP.LT.OR P1, PT, R3.reuse, 0x32, !P0 ;  /* 0x000000320300780c */ /* 0x040fe20004721670 */
[----:B0-----:R-:W-:Y:S01]  /*47b0*/  @!P4 IMAD R5, R50, R88, R23 ;  /* 0x000000583205c224 */ /* 0x001fe200078e0217 */
[----:B------:R-:W-:Y:S01]  /*47c0*/  BSSY B1, `(.L_x_154) ;  /* 0x0000009000017945 */ /* 0x000fe20003800000 */
[C---:B------:R-:W-:Y:S02]  /*47d0*/  ISETP.LT.OR P2, PT, R3.reuse, 0x39, !P3 ;  /* 0x000000390300780c */ /* 0x040fe40005f41670 */
[C---:B------:R-:W-:Y:S01]  /*47e0*/  ISETP.LT.OR P3, PT, R3.reuse, 0x3a, !P3 ;  /* 0x0000003a0300780c */ /* 0x040fe20005f61670 */
[----:B------:R0:W-:Y:S01]  /*47f0*/  @!P4 STG.E.U8 desc[UR36][R10.64+0x30], R5 ;  /* 0x000030050a00c986 */ /* 0x0001e2000c101124 */
[----:B------:R-:W-:-:S06]  /*4800*/  ISETP.LT.OR P4, PT, R3, 0x39, !P0 ;  /* 0x000000390300780c */ /* 0x000fcc0004781670 */
[----:B------:R-:W-:Y:S07]  /*4810*/  @P1 BRA `(.L_x_155) ;  /* 0x00000000000c1947 */ /* 0x000fee0003800000 */
[----:B------:R-:W5:Y:S02]  /*4820*/  LDG.E.U8 R90, desc[UR36][R94.64+0x31] ;  /* 0x000031245e5a7981 */ /* 0x000f64000c1e1100 */
[----:B-----5:R-:W-:-:S05]  /*4830*/  PRMT R4, R90, 0x8880, RZ ;  /* 0x000088805a047816 */ /* 0x020fca00000000ff */
[----:B------:R-:W-:-:S07]  /*4840*/  IMAD R23, R4, R89, RZ ;  /* 0x0000005904177224 */ /* 0x000fce00078e02ff */
.L_x_155:
[----:B------:R-:W-:Y:S05]  /*4850*/  BSYNC B1 ;  /* 0x0000000000017941 */ /* 0x000fea0003800000 */
.L_x_154:
[----:B------:R-:W-:Y:S01]  /*4860*/  @!P1 IMAD R51, R51, R88, R23 ;  /* 0x0000005833339224 */ /* 0x000fe200078e0217 */
[----:B------:R-:W-:Y:S04]  /*4870*/  BSSY B1, `(.L_x_156) ;  /* 0x0000006000017945 */ /* 0x000fe80003800000 */
[----:B------:R0:W-:Y:S01]  /*4880*/  @!P1 STG.E.U8 desc[UR36][R10.64+0x31], R51 ;  /* 0x000031330a009986 */ /* 0x0001e2000c101124 */
[----:B------:R-:W-:Y:S05]  /*4890*/  @P2 BRA `(.L_x_157) ;  /* 0x00000000000c2947 */ /* 0x000fea0003800000 */
[----:B------:R-:W5:Y:S02]  /*48a0*/  LDG.E.U8 R90, desc[UR36][R12.64+0x38] ;  /* 0x000038240c5a7981 */ /* 0x000f64000c1e1100 */
[----:B-----5:R-:W-:-:S05]  /*48b0*/  PRMT R4, R90, 0x8880, RZ ;  /* 0x000088805a047816 */ /* 0x020fca00000000ff */
[----:B------:R-:W-:-:S07]  /*48c0*/  IMAD R23, R4, R89, RZ ;  /* 0x0000005904177224 */ /* 0x000fce00078e02ff */
.L_x_157:
[----:B------:R-:W-:Y:S05]  /*48d0*/  BSYNC B1 ;  /* 0x0000000000017941 */ /* 0x000fea0003800000 */
.L_x_156:
[----:B0-----:R-:W-:Y:S01]  /*48e0*/  @!P2 IMAD R5, R52, R88, R23 ;  /* 0x000000583405a224 */ /* 0x001fe200078e0217 */
[----:B------:R-:W-:Y:S04]  /*48f0*/  BSSY B1, `(.L_x_158) ;  /* 0x0000006000017945 */ /* 0x000fe80003800000 */
[----:B------:R0:W-:Y:S01]  /*4900*/  @!P2 STG.E.U8 desc[UR36][R8.64+0x38], R5 ;  /* 0x000038050800a986 */ /* 0x0001e2000c101124 */
[----:B------:R-:W-:Y:S05]  /*4910*/  @P3 BRA `(.L_x_159) ;  /* 0x00000000000c3947 */ /* 0x000fea0003800000 */
[----:B------:R-:W5:Y:S02]  /*4920*/  LDG.E.U8 R90, desc[UR36][R12.64+0x39] ;  /* 0x000039240c5a7981 */ /* 0x000f64000c1e1100 */
[----:B-----5:R-:W-:-:S05]  /*4930*/  PRMT R4, R90, 0x8880, RZ ;  /* 0x000088805a047816 */ /* 0x020fca00000000ff */
[----:B------:R-:W-:-:S07]  /*4940*/  IMAD R23, R4, R89, RZ ;  /* 0x0000005904177224 */ /* 0x000fce00078e02ff */
.L_x_159:
[----:B------:R-:W-:Y:S05]  /*4950*/  BSYNC B1 ;  /* 0x0000000000017941 */ /* 0x000fea0003800000 */
.L_x_158:
[----:B------:R-:W-:Y:S01]  /*4960*/  @!P3 IMAD R53, R53, R88, R23 ;  /* 0x000000583535b224 */ /* 0x000fe200078e0217 */
[----:B------:R-:W-:Y:S04]  /*4970*/  BSSY B1, `(.L_x_160) ;  /* 0x0000006000017945 */ /* 0x000fe80003800000 */
[----:B------:R0:W-:Y:S01]  /*4980*/  @!P3 STG.E.U8 desc[UR36][R8.64+0x39], R53 ;  /* 0x000039350800b986 */ /* 0x0001e2000c101124 */
[----:B------:R-:W-:Y:S05]  /*4990*/  @P4 BRA `(.L_x_161) ;  /* 0x00000000000c4947 */ /* 0x000fea0003800000 */
[----:B------:R-:W5:Y:S02]  /*49a0*/  LDG.E.U8 R90, desc[UR36][R94.64+0x38] ;  /* 0x000038245e5a7981 */ /* 0x000f64000c1e1100 */
[----:B-----5:R-:W-:-:S05]  /*49b0*/  PRMT R4, R90, 0x8880, RZ ;  /* 0x000088805a047816 */ /* 0x020fca00000000ff */
[----:B------:R-:W-:-:S07]  /*49c0*/  IMAD R23, R4, R89, RZ ;  /* 0x0000005904177224 */ /* 0x000fce00078e02ff */
.L_x_161:
[----:B------:R-:W-:Y:S05]  /*49d0*/  BSYNC B1 ;  /* 0x0000000000017941 */ /* 0x000fea0003800000 */
.L_x_160:
[----:B0-----:R-:W-:Y:S01]  /*49e0*/  @!P4 IMAD R5, R54, R88, R23 ;  /* 0x000000583605c224 */ /* 0x001fe200078e0217 */
[----:B------:R-:W-:Y:S01]  /*49f0*/  ISETP.LT.OR P0, PT, R3, 0x3a, !P0 ;  /* 0x0000003a0300780c */ /* 0x000fe20004701670 */
[----:B------:R-:W-:Y:S03]  /*4a00*/  BSSY B1, `(.L_x_162) ;  /* 0x0000006000017945 */ /* 0x000fe60003800000 */
[----:B------:R0:W-:Y:S09]  /*4a10*/  @!P4 STG.E.U8 desc[UR36][R10.64+0x38], R5 ;  /* 0x000038050a00c986 */ /* 0x0001f2000c101124 */
[----:B------:R-:W-:Y:S05]  /*4a20*/  @P0 BRA `(.L_x_163) ;  /* 0x00000000000c0947 */ /* 0x000fea0003800000 */
[----:B------:R-:W5:Y:S02]  /*4a30*/  LDG.E.U8 R90, desc[UR36][R94.64+0x39] ;  /* 0x000039245e5a7981 */ /* 0x000f64000c1e1100 */
[----:B-----5:R-:W-:-:S05]  /*4a40*/  PRMT R4, R90, 0x8880, RZ ;  /* 0x000088805a047816 */ /* 0x020fca00000000ff */
[----:B------:R-:W-:-:S07]  /*4a50*/  IMAD R23, R4, R89, RZ ;  /* 0x0000005904177224 */ /* 0x000fce00078e02ff */
.L_x_163:
[----:B------:R-:W-:Y:S05]  /*4a60*/  BSYNC B1 ;  /* 0x0000000000017941 */ /* 0x000fea0003800000 */
.L_x_162:
[----:B------:R-:W-:Y:S01]  /*4a70*/  IMAD R23, R55, R88, R23 ;  /* 0x0000005837177224 */ /* 0x000fe200078e0217 */
[----:B------:R-:W-:Y:S06]  /*4a80*/  @P0 BRA `(.L_x_164) ;  /* 0x0000000c00180947 */ /* 0x000fec0003800000 */
[----:B------:R0:W-:Y:S01]  /*4a90*/  STG.E.U8 desc[UR36][R10.64+0x39], R23 ;  /* 0x000039170a007986 */ /* 0x0001e2000c101124 */
[----:B------:R-:W-:Y:S05]  /*4aa0*/  BRA `(.L_x_164) ;  /* 0x0000000c00107947 */ /* 0x000fea0003800000 */
.L_x_35:
[C---:B------:R-:W-:Y:S02]  /*4ab0*/  ISETP.GE.AND P2, PT, R91.reuse, 0x1, PT ;  /* 0x000000015b00780c */ /* 0x040fe40003f46270 */
[----:B------:R-:W-:Y:S02]  /*4ac0*/  ISETP.GE.AND P1, PT, R91, 0x9, PT ;  /* 0x000000095b00780c */ /* 0x000fe40003f26270 */
[C---:B------:R-:W-:Y:S02]  /*4ad0*/  ISETP.LT.OR P0, PT, R3.reuse, 0x1, !P2 ;  /* 0x000000010300780c */ /* 0x040fe40005701670 */
[C---:B------:R-:W-:Y:S02]  /*4ae0*/  ISETP.LT.OR P3, PT, R3.reuse, 0x2, !P2 ;  /* 0x000000020300780c */ /* 0x040fe40005761670 */
[----:B------:R-:W-:-:S09]  /*4af0*/  ISETP.LT.OR P4, PT, R3, 0x1, !P1 ;  /* 0x000000010300780c */ /* 0x000fd20004f81670 */
[-C--:B------:R-:W-:Y:S02]  /*4b00*/  @!P0 IMAD R5, R56, R88.reuse, RZ ;  /* 0x0000005838058224 */ /* 0x080fe400078e02ff */
[-C--:B------:R-:W-:Y:S02]  /*4b10*/  @!P3 IMAD R57, R57, R88.reuse, RZ ;  /* 0x000000583939b224 */ /* 0x080fe400078e02ff */
[----:B------:R-:W-:Y:S01]  /*4b20*/  @!P4 IMAD R13, R58, R88, RZ ;  /* 0x000000583a0dc224 */ /* 0x000fe200078e02ff */
[----:B------:R0:W-:Y:S01]  /*4b30*/  @!P0 STG.E.U8 desc[UR36][R14.64], R5 ;  /* 0x000000050e008986 */ /* 0x0001e2000c101124 */
[----:B------:R-:W-:-:S03]  /*4b40*/  ISETP.LT.OR P0, PT, R3, 0x2, !P1 ;  /* 0x000000020300780c */ /* 0x000fc60004f01670 */
[----:B------:R-:W-:Y:S01]  /*4b50*/  @!P3 STG.E.U8 desc[UR36][R14.64+0x1], R57 ;  /* 0x000001390e00b986 */ /* 0x000fe2000c101124 */
[----:B------:R-:W-:-:S03]  /*4b60*/  ISETP.LT.OR P3, PT, R3, 0x9, !P2 ;  /* 0x000000090300780c */ /* 0x000fc60005761670 */
[----:B------:R1:W-:Y:S01]  /*4b70*/  @!P4 STG.E.U8 desc[UR36][R6.64], R13 ;  /* 0x0000000d0600c986 */ /* 0x0003e2000c101124 */
[----:B------:R-:W-:-:S05]  /*4b80*/  ISETP.LT.OR P4, PT, R3, 0xa, !P2 ;  /* 0x0000000a0300780c */ /* 0x000fca0005781670 */
[----:B------:R-:W-:-:S04]  /*4b90*/  @!P0 IMAD R59, R59, R88, RZ ;  /* 0x000000583b3b8224 */ /* 0x000fc800078e02ff */
[-C--:B0-----:R-:W-:Y:S01]  /*4ba0*/  @!P3 IMAD R5, R60, R88.reuse, RZ ;  /* 0x000000583c05b224 */ /* 0x081fe200078e02ff */
[----:B------:R-:W-:Y:S01]  /*4bb0*/  @!P0 STG.E.U8 desc[UR36][R6.64+0x1], R59 ;  /* 0x0000013b06008986 */ /* 0x000fe2000c101124 */
[----:B------:R-:W-:Y:S02]  /*4bc0*/  ISETP.LT.OR P0, PT, R3, 0x9, !P1 ;  /* 0x000000090300780c */ /* 0x000fe40004f01670 */
[----:B------:R-:W-:Y:S01]  /*4bd0*/  @!P4 IMAD R61, R61, R88, RZ ;  /* 0x000000583d3dc224 */ /* 0x000fe200078e02ff */
[----:B------:R0:W-:Y:S01]  /*4be0*/  @!P3 STG.E.U8 desc[UR36][R14.64+0x8], R5 ;  /* 0x000008050e00b986 */ /* 0x0001e2000c101124 */
[----:B------:R-:W-:-:S03]  /*4bf0*/  ISETP.LT.OR P3, PT, R3, 0xa, !P1 ;  /* 0x0000000a0300780c */ /* 0x000fc60004f61670 */
[----:B------:R-:W-:Y:S01]  /*4c00*/  @!P4 STG.E.U8 desc[UR36][R14.64+0x9], R61 ;  /* 0x0000093d0e00c986 */ /* 0x000fe2000c101124 */
[----:B------:R-:W-:-:S05]  /*4c10*/  ISETP.LT.OR P4, PT, R3, 0x11, !P2 ;  /* 0x000000110300780c */ /* 0x000fca0005781670 */
[----:B-1----:R-:W-:-:S04]  /*4c20*/  @!P0 IMAD R13, R62, R88, RZ ;  /* 0x000000583e0d8224 */ /* 0x002fc800078e02ff */
[-C--:B------:R-:W-:Y:S01]  /*4c30*/  @!P3 IMAD R63, R63, R88.reuse, RZ ;  /* 0x000000583f3fb224 */ /* 0x080fe200078e02ff */
[----:B------:R1:W-:Y:S01]  /*4c40*/  @!P0 STG.E.U8 desc[UR36][R6.64+0x8], R13 ;  /* 0x0000080d06008986 */ /* 0x0003e2000c101124 */
[C---:B------:R-:W-:Y:S02]  /*4c50*/  ISETP.LT.OR P0, PT, R3.reuse, 0x12, !P2 ;  /* 0x000000120300780c */ /* 0x040fe40005701670 */
[----:B------:R-:W-:Y:S01]  /*4c60*/  @!P4 IMAD R21, R64, R88, RZ ;  /* 0x000000584015c224 */ /* 0x000fe200078e02ff */
        /* <DEDUP_REMOVED lines=17> */
[----:B--2---:R-:W-:Y:S01]  /*4d80*/  @!P4 IMAD R21, R70, R88, RZ ;  /* 0x000000584615c224 */ /* 0x004fe200078e02ff */
        /* <DEDUP_REMOVED lines=37> */
[C---:B------:R-:W-:Y:S02]  /*4fe0*/  ISETP.LT.OR P3, PT, R3.reuse, 0x39, !P2 ;  /* 0x000000390300780c */ /* 0x040fe40005761670 */
[C---:B------:R-:W-:Y:S01]  /*4ff0*/  ISETP.LT.OR P2, PT, R3.reuse, 0x3a, !P2 ;  /* 0x0000003a0300780c */ /* 0x040fe20005741670 */
[----:B------:R2:W-:Y:S01]  /*5000*/  @!P4 STG.E.U8 desc[UR36][R6.64+0x30], R21 ;  /* 0x000030150600c986 */ /* 0x0005e2000c101124 */
[----:B------:R-:W-:-:S02]  /*5010*/  ISETP.LT.OR P4, PT, R3, 0x39, !P1 ;  /* 0x000000390300780c */ /* 0x000fc40004f81670 */
[----:B------:R-:W-:-:S03]  /*5020*/  ISETP.LT.OR P1, PT, R3, 0x3a, !P1 ;  /* 0x0000003a0300780c */ /* 0x000fc60004f21670 */
[----:B------:R-:W-:-:S04]  /*5030*/  @!P0 IMAD R83, R83, R88, RZ ;  /* 0x0000005853538224 */ /* 0x000fc800078e02ff */
[-C--:B0-----:R-:W-:Y:S01]  /*5040*/  @!P3 IMAD R5, R84, R88.reuse, RZ ;  /* 0x000000585405b224 */ /* 0x081fe200078e02ff */
[----:B------:R-:W-:Y:S01]  /*5050*/  @!P0 STG.E.U8 desc[UR36][R6.64+0x31], R83 ;  /* 0x0000315306008986 */ /* 0x000fe2000c101124 */
[-C--:B------:R-:W-:Y:S01]  /*5060*/  @!P2 IMAD R85, R85, R88.reuse, RZ ;  /* 0x000000585555a224 */ /* 0x080fe200078e02ff */
[----:B------:R-:W-:Y:S01]  /*5070*/  ISETP.GE.AND P0, PT, R91, 0x81, PT ;  /* 0x000000815b00780c */ /* 0x000fe20003f06270 */
[-C--:B-1----:R-:W-:Y:S01]  /*5080*/  @!P4 IMAD R13, R86, R88.reuse, RZ ;  /* 0x00000058560dc224 */ /* 0x082fe200078e02ff */
[----:B------:R0:W-:Y:S01]  /*5090*/  @!P3 STG.E.U8 desc[UR36][R14.64+0x38], R5 ;  /* 0x000038050e00b986 */ /* 0x0001e2000c101124 */
[----:B------:R-:W-:Y:S01]  /*50a0*/  @!P1 IMAD R87, R87, R88, RZ ;  /* 0x0000005857579224 */ /* 0x000fe200078e02ff */
[----:B------:R-:W-:Y:S02]  /*50b0*/  ISETP.LT.OR P3, PT, R3, 0x1, !P0 ;  /* 0x000000010300780c */ /* 0x000fe40004761670 */
[----:B------:R-:W-:Y:S01]  /*50c0*/  @!P2 STG.E.U8 desc[UR36][R14.64+0x39], R85 ;  /* 0x000039550e00a986 */ /* 0x000fe2000c101124 */
[----:B------:R-:W-:-:S03]  /*50d0*/  ISETP.GE.AND P2, PT, R91, 0x89, PT ;  /* 0x000000895b00780c */ /* 0x000fc60003f46270 */
[----:B------:R-:W-:Y:S01]  /*50e0*/  @!P4 STG.E.U8 desc[UR36][R6.64+0x38], R13 ;  /* 0x0000380d0600c986 */ /* 0x000fe2000c101124 */
[----:B------:R-:W-:-:S03]  /*50f0*/  ISETP.LT.OR P4, PT, R3, 0x2, !P0 ;  /* 0x000000020300780c */ /* 0x000fc60004781670 */
[----:B------:R1:W-:Y:S01]  /*5100*/  @!P1 STG.E.U8 desc[UR36][R6.64+0x39], R87 ;  /* 0x0000395706009986 */ /* 0x0003e2000c101124 */
[----:B------:R-:W-:Y:S02]  /*5110*/  ISETP.LT.OR P1, PT, R3, 0x1, !P2 ;  /* 0x000000010300780c */ /* 0x000fe40005721670 */
[----:B--2---:R-:W-:-:S05]  /*5120*/  @!P3 IMAD R21, R24, R88, RZ ;  /* 0x000000581815b224 */ /* 0x004fca00078e02ff */
[----:B------:R-:W-:Y:S01]  /*5130*/  @!P3 STG.E.U8 desc[UR36][R8.64], R21 ;  /* 0x000000150800b986 */ /* 0x000fe2000c101124 */
[----:B------:R-:W-:Y:S01]  /*5140*/  ISETP.LT.OR P3, PT, R3, 0x2, !P2 ;  /* 0x000000020300780c */ /* 0x000fe20005761670 */
[----:B------:R-:W-:-:S04]  /*5150*/  @!P4 IMAD R25, R25, R88, RZ ;  /* 0x000000581919c224 */ /* 0x000fc800078e02ff */
[----:B0-----:R-:W-:Y:S01]  /*5160*/  @!P1 IMAD R5, R26, R88, RZ ;  /* 0x000000581a059224 */ /* 0x001fe200078e02ff */
[----:B------:R-:W-:Y:S01]  /*5170*/  @!P4 STG.E.U8 desc[UR36][R8.64+0x1], R25 ;  /* 0x000001190800c986 */ /* 0x000fe2000c101124 */
[----:B------:R-:W-:-:S03]  /*5180*/  ISETP.LT.OR P4, PT, R3, 0x9, !P0 ;  /* 0x000000090300780c */ /* 0x000fc60004781670 */
[----:B------:R0:W-:Y:S01]  /*5190*/  @!P1 STG.E.U8 desc[UR36][R10.64], R5 ;  /* 0x000000050a009986 */ /* 0x0001e2000c101124 */
[----:B------:R-:W-:Y:S02]  /*51a0*/  ISETP.LT.OR P1, PT, R3, 0xa, !P0 ;  /* 0x0000000a0300780c */ /* 0x000fe40004721670 */
[----:B------:R-:W-:-:S05]  /*51b0*/  @!P3 IMAD R27, R27, R88, RZ ;  /* 0x000000581b1bb224 */ /* 0x000fca00078e02ff */
[----:B------:R-:W-:Y:S01]  /*51c0*/  @!P3 STG.E.U8 desc[UR36][R10.64+0x1], R27 ;  /* 0x0000011b0a00b986 */ /* 0x000fe2000c101124 */
[----:B------:R-:W-:Y:S01]  /*51d0*/  ISETP.LT.OR P3, PT, R3, 0x9, !P2 ;  /* 0x000000090300780c */ /* 0x000fe20005761670 */
[----:B-1----:R-:W-:-:S04]  /*51e0*/  @!P4 IMAD R7, R28, R88, RZ ;  /* 0x000000581c07c224 */ /* 0x002fc800078e02ff */
[----:B------:R-:W-:Y:S01]  /*51f0*/  @!P1 IMAD R29, R29, R88, RZ ;  /* 0x000000581d1d9224 */ /* 0x000fe200078e02ff */
[----:B------:R1:W-:Y:S01]  /*5200*/  @!P4 STG.E.U8 desc[UR36][R8.64+0x8], R7 ;  /* 0x000008070800c986 */ /* 0x0003e2000c101124 */
[----:B------:R-:W-:-:S03]  /*5210*/  ISETP.LT.OR P4, PT, R3, 0xa, !P2 ;  /* 0x0000000a0300780c */ /* 0x000fc60005781670 */
[----:B------:R-:W-:Y:S01]  /*5220*/  @!P1 STG.E.U8 desc[UR36][R8.64+0x9], R29 ;  /* 0x0000091d08009986 */ /* 0x000fe2000c101124 */
[----:B------:R-:W-:Y:S02]  /*5230*/  ISETP.LT.OR P1, PT, R3, 0x11, !P0 ;  /* 0x000000110300780c */ /* 0x000fe40004721670 */
[----:B0-----:R-:W-:-:S05]  /*5240*/  @!P3 IMAD R5, R30, R88, RZ ;  /* 0x000000581e05b224 */ /* 0x001fca00078e02ff */
[----:B------:R0:W-:Y:S01]  /*5250*/  @!P3 STG.E.U8 desc[UR36][R10.64+0x8], R5 ;  /* 0x000008050a00b986 */ /* 0x0001e2000c101124 */
[----:B------:R-:W-:Y:S01]  /*5260*/  ISETP.LT.OR P3, PT, R3, 0x12, !P0 ;  /* 0x000000120300780c */ /* 0x000fe20004761670 */
[----:B------:R-:W-:-:S04]  /*5270*/  @!P4 IMAD R31, R31, R88, RZ ;  /* 0x000000581f1fc224 */ /* 0x000fc800078e02ff */
[----:B------:R-:W-:Y:S01]  /*5280*/  @!P1 IMAD R13, R32, R88, RZ ;  /* 0x00000058200d9224 */ /* 0x000fe200078e02ff */
        /* <DEDUP_REMOVED lines=17> */
[----:B--2---:R-:W-:Y:S01]  /*53a0*/  @!P1 IMAD R13, R38, R88, RZ ;  /* 0x00000058260d9224 */ /* 0x004fe200078e02ff */
        /* <DEDUP_REMOVED lines=27> */
[----:B------:R-:W-:Y:S01]  /*5560*/  @!P4 STG.E.U8 desc[UR36][R10.64+0x28], R7 ;  /* 0x000028070a00c986 */ /* 0x000fe2000c101124 */
[----:B------:R-:W-:-:S03]  /*5570*/  ISETP.LT.OR P4, PT, R3, 0x32, !P0 ;  /* 0x000000320300780c */ /* 0x000fc60004781670 */
[----:B------:R-:W-:Y:S01]  /*5580*/  @!P1 STG.E.U8 desc[UR36][R10.64+0x29], R47 ;  /* 0x0000292f0a009986 */ /* 0x000fe2000c101124 */
[----:B------:R-:W-:Y:S02]  /*5590*/  ISETP.LT.OR P1, PT, R3, 0x31, !P2 ;  /* 0x000000310300780c */ /* 0x000fe40005721670 */
[----:B0-----:R-:W-:-:S05]  /*55a0*/  @!P3 IMAD R5, R48, R88, RZ ;  /* 0x000000583005b224 */ /* 0x001fca00078e02ff */
[----:B------:R0:W-:Y:S01]  /*55b0*/  @!P3 STG.E.U8 desc[UR36][R8.64+0x30], R5 ;  /* 0x000030050800b986 */ /* 0x0001e2000c101124 */
[----:B------:R-:W-:Y:S01]  /*55c0*/  ISETP.LT.OR P3, PT, R3, 0x32, !P2 ;  /* 0x000000320300780c */ /* 0x000fe20005761670 */
[----:B------:R-:W-:-:S04]  /*55d0*/  @!P4 IMAD R49, R49, R88, RZ ;  /* 0x000000583131c224 */ /* 0x000fc800078e02ff */
[-C--:B--2---:R-:W-:Y:S01]  /*55e0*/  @!P1 IMAD R13, R50, R88.reuse, RZ ;  /* 0x00000058320d9224 */ /* 0x084fe200078e02ff */
[----:B------:R1:W-:Y:S01]  /*55f0*/  @!P4 STG.E.U8 desc[UR36][R8.64+0x31], R49 ;  /* 0x000031310800c986 */ /* 0x0003e2000c101124 */
[C---:B------:R-:W-:Y:S02]  /*5600*/  ISETP.LT.OR P4, PT, R3.reuse, 0x39, !P0 ;  /* 0x000000390300780c */ /* 0x040fe40004781670 */
[C---:B------:R-:W-:Y:S01]  /*5610*/  ISETP.LT.OR P0, PT, R3.reuse, 0x3a, !P0 ;  /* 0x0000003a0300780c */ /* 0x040fe20004701670 */
[----:B------:R1:W-:Y:S01]  /*5620*/  @!P1 STG.E.U8 desc[UR36][R10.64+0x30], R13 ;  /* 0x0000300d0a009986 */ /* 0x0003e2000c101124 */
[C---:B------:R-:W-:Y:S02]  /*5630*/  ISETP.LT.OR P1, PT, R3.reuse, 0x39, !P2 ;  /* 0x000000390300780c */ /* 0x040fe40005721670 */
[----:B------:R-:W-:Y:S01]  /*5640*/  ISETP.LT.OR P2, PT, R3, 0x3a, !P2 ;  /* 0x0000003a0300780c */ /* 0x000fe20005741670 */
[----:B------:R-:W-:-:S05]  /*5650*/  @!P3 IMAD R51, R51, R88, RZ ;  /* 0x000000583333b224 */ /* 0x000fca00078e02ff */
[----:B------:R1:W-:Y:S01]  /*5660*/  @!P3 STG.E.U8 desc[UR36][R10.64+0x31], R51 ;  /* 0x000031330a00b986 */ /* 0x0003e2000c101124 */
[-C--:B------:R-:W-:Y:S02]  /*5670*/  @!P4 IMAD R3, R52, R88.reuse, RZ ;  /* 0x000000583403c224 */ /* 0x080fe400078e02ff */
[-C--:B------:R-:W-:Y:S02]  /*5680*/  @!P0 IMAD R53, R53, R88.reuse, RZ ;  /* 0x0000005835358224 */ /* 0x080fe400078e02ff */
[-C--:B0-----:R-:W-:Y:S01]  /*5690*/  @!P1 IMAD R5, R54, R88.reuse, RZ ;  /* 0x0000005836059224 */ /* 0x081fe200078e02ff */
[----:B------:R1:W-:Y:S01]  /*56a0*/  @!P4 STG.E.U8 desc[UR36][R8.64+0x38], R3 ;  /* 0x000038030800c986 */ /* 0x0003e2000c101124 */
[----:B------:R-:W-:-:S03]  /*56b0*/  @!P2 IMAD R55, R55, R88, RZ ;  /* 0x000000583737a224 */ /* 0x000fc600078e02ff */
[----:B------:R1:W-:Y:S04]  /*56c0*/  @!P0 STG.E.U8 desc[UR36][R8.64+0x39], R53 ;  /* 0x0000393508008986 */ /* 0x0003e8000c101124 */
[----:B------:R1:W-:Y:S04]  /*56d0*/  @!P1 STG.E.U8 desc[UR36][R10.64+0x38], R5 ;  /* 0x000038050a009986 */ /* 0x0003e8000c101124 */
[----:B------:R1:W-:Y:S02]  /*56e0*/  @!P2 STG.E.U8 desc[UR36][R10.64+0x39], R55 ;  /* 0x000039370a00a986 */ /* 0x0003e4000c101124 */
.L_x_164:
[----:B------:R-:W-:Y:S05]  /*56f0*/  BSYNC B0 ;  /* 0x0000000000007941 */ /* 0x000fea0003800000 */
.L_x_34:
[----:B------:R-:W-:Y:S01]  /*5700*/  ULDC UR4, c[0x0][0xc] ;  /* 0x0000030000047ab9 */ /* 0x000fe20000000800 */
[----:B------:R-:W-:Y:S01]  /*5710*/  ULDC UR5, c[0x0][0x10] ;  /* 0x0000040000057ab9 */ /* 0x000fe20000000800 */
[----:B-1----:R-:W1:Y:S01]  /*5720*/  LDC R3, c[0x0][0x14] ;  /* 0x00000500ff037b82 */ /* 0x002e620000000800 */
[----:B------:R-:W-:Y:S01]  /*5730*/  UIMAD.WIDE.U32 UR4, UR4, UR5, URZ ;  /* 0x00000005040472a5 */ /* 0x000fe2000f8e003f */
[----:B------:R-:W-:Y:S02]  /*5740*/  IMAD.MOV.U32 R92, RZ, RZ, -0x1 ;  /* 0xffffffffff5c7424 */ /* 0x000fe400078e00ff */
[----:B0-----:R-:W-:-:S03]  /*5750*/  IMAD.MOV.U32 R23, RZ, RZ, -0x1 ;  /* 0xffffffffff177424 */ /* 0x001fc600078e00ff */
[----:B-1----:R-:W-:-:S04]  /*5760*/  IMAD.WIDE.U32 R16, R3, UR4, R16 ;  /* 0x0000000403107c25 */ /* 0x002fc8000f8e0010 */
[----:B------:R-:W-:Y:S01]  /*5770*/  IMAD R3, R3, UR5, RZ ;  /* 0x0000000503037c24 */ /* 0x000fe2000f8e02ff */
[----:B------:R-:W-:Y:S02]  /*5780*/  ULDC.64 UR4, c[0x0][0x650] ;  /* 0x0001940000047ab9 */ /* 0x000fe40000000a00 */
[----:B------:R-:W-:Y:S01]  /*5790*/  ISETP.GE.U32.AND P0, PT, R16, UR4, PT ;  /* 0x0000000410007c0c */ /* 0x000fe2000bf06070 */
[--C-:B------:R-:W-:Y:S01]  /*57a0*/  IMAD.IADD R17, R17, 0x1, R3.reuse ;  /* 0x0000000111117824 */ /* 0x100fe200078e0203 */
[----:B------:R-:W-:-:S04]  /*57b0*/  PRMT R3, RZ, 0x7610, R3 ;  /* 0x00007610ff037816 */ /* 0x000fc80000000003 */
[----:B------:R-:W-:-:S13]  /*57c0*/  ISETP.GE.U32.AND.EX P0, PT, R17, UR5, PT, P0 ;  /* 0x0000000511007c0c */ /* 0x000fda000bf06100 */
[----:B------:R-:W-:Y:S05]  /*57d0*/  @P0 BRA `(.L_x_165) ;  /* 0x0000000400640947 */ /* 0x000fea0003800000 */
[----:B------:R-:W0:Y:S01]  /*57e0*/  S2R R12, SR_CTAID.X ;  /* 0x00000000000c7919 */ /* 0x000e220000002500 */
[----:B------:R-:W1:Y:S01]  /*57f0*/  LDC.64 R10, c[0x0][0x628] ;  /* 0x00018a00ff0a7b82 */ /* 0x000e620000000a00 */
[----:B------:R-:W-:Y:S01]  /*5800*/  ULDC UR4, c[0x0][0x150] ;  /* 0x0000540000047ab9 */ /* 0x000fe20000000800 */
[----:B--2---:R-:W-:Y:S01]  /*5810*/  IMAD.MOV.U32 R8, RZ, RZ, R16 ;  /* 0x000000ffff087224 */ /* 0x004fe200078e0010 */
[----:B------:R-:W2:Y:S01]  /*5820*/  S2R R24, SR_CTAID.Y ;  /* 0x0000000000187919 */ /* 0x000ea20000002600 */
[----:B------:R-:W-:-:S04]  /*5830*/  IMAD.MOV.U32 R9, RZ, RZ, R17 ;  /* 0x000000ffff097224 */ /* 0x000fc800078e0011 */
[----:B------:R-:W2:Y:S08]  /*5840*/  LDC R21, c[0x0][0x144] ;  /* 0x00005100ff157b82 */ /* 0x000eb00000000800 */
[----:B------:R-:W2:Y:S08]  /*5850*/  LDC R0, c[0x0][0x630] ;  /* 0x00018c00ff007b82 */ /* 0x000eb00000000800 */
[----:B----4-:R-:W4:Y:S01]  /*5860*/  LDC.64 R14, c[0x0][0x620] ;  /* 0x00018800ff0e7b82 */ /* 0x010f220000000a00 */
[----:B-1----:R-:W-:-:S04]  /*5870*/  ISETP.NE.U32.AND P0, PT, R10, RZ, PT ;  /* 0x000000ff0a00720c */ /* 0x002fc80003f05070 */
[----:B------:R-:W-:Y:S02]  /*5880*/  ISETP.NE.AND.EX P0, PT, R11, RZ, PT, P0 ;  /* 0x000000ff0b00720c */ /* 0x000fe40003f05300 */
[----:B0-----:R-:W-:-:S05]  /*5890*/  I2FP.F32.U32 R3, R12 ;  /* 0x0000000c00037245 */ /* 0x001fca0000201000 */
[----:B------:R-:W-:-:S04]  /*58a0*/  FMUL R3, R3, UR4 ;  /* 0x0000000403037c20 */ /* 0x000fc80008400000 */
[----:B------:R0:W1:Y:S02]  /*58b0*/  F2I.U32.TRUNC.NTZ R20, R3 ;  /* 0x0000000300147305 */ /* 0x000064000020f000 */
[----:B--2---:R-:W-:Y:S05]  /*58c0*/  @!P0 BRA `(.L_x_166) ;  /* 0x0000000000288947 */ /* 0x004fea0003800000 */
[----:B0-----:R-:W0:Y:S02]  /*58d0*/  LDC R3, c[0x0][0x634] ;  /* 0x00018d00ff037b82 */ /* 0x001e240000000800 */
[----:B0-----:R-:W-:-:S05]  /*58e0*/  IADD3 R3, P0, R16, R3, RZ ;  /* 0x0000000310037210 */ /* 0x001fca0007f1e0ff */
[----:B------:R-:W-:-:S04]  /*58f0*/  IMAD.X R13, RZ, RZ, R17, P0 ;  /* 0x000000ffff0d7224 */ /* 0x000fc800000e0611 */
[----:B------:R-:W-:-:S04]  /*5900*/  IMAD.WIDE.U32 R4, R13, R10, RZ ;  /* 0x0000000a0d047225 */ /* 0x000fc800078e00ff */
[----:B---3--:R-:W-:-:S04]  /*5910*/  IMAD.WIDE.U32 R6, P0, R3, R11, R4 ;  /* 0x0000000b03067225 */ /* 0x008fc80007800004 */
[----:B------:R-:W-:-:S04]  /*5920*/  IMAD.WIDE.U32 R4, R3, R10, RZ ;  /* 0x0000000a03047225 */ /* 0x000fc800078e00ff */
[----:B------:R-:W-:Y:S01]  /*5930*/  IMAD.X R9, RZ, RZ, RZ, P0 ;  /* 0x000000ffff097224 */ /* 0x000fe200000e06ff */
[----:B------:R-:W-:Y:S01]  /*5940*/  IADD3 RZ, P0, R5, R6, RZ ;  /* 0x0000000605ff7210 */ /* 0x000fe20007f1e0ff */
[----:B------:R-:W-:-:S04]  /*5950*/  IMAD.MOV.U32 R8, RZ, RZ, R7 ;  /* 0x000000ffff087224 */ /* 0x000fc800078e0007 */
[----:B------:R-:W-:-:S08]  /*5960*/  IMAD.WIDE.U32.X R8, R13, R11, R8, P0 ;  /* 0x0000000b0d087225 */ /* 0x000fd000000e0408 */
.L_x_166:
[----:B------:R-:W2:Y:S01]  /*5970*/  LDC.64 R28, c[0x0][0x640] ;  /* 0x00019000ff1c7b82 */ /* 0x000ea20000000a00 */
[-CC-:B------:R-:W-:Y:S01]  /*5980*/  SHF.R.U64 R23, R8, R0.reuse, R9.reuse ;  /* 0x0000000008177219 */ /* 0x180fe20000001209 */
[----:B-1----:R-:W-:Y:S01]  /*5990*/  IMAD.MOV R20, RZ, RZ, -R20 ;  /* 0x000000ffff147224 */ /* 0x002fe200078e0a14 */
[----:B------:R-:W-:Y:S01]  /*59a0*/  SHF.R.U32.HI R0, RZ, R0, R9 ;  /* 0x00000000ff007219 */ /* 0x000fe20000011609 */
[----:B------:R-:W-:Y:S01]  /*59b0*/  ULDC UR4, c[0x0][0x154] ;  /* 0x0000550000047ab9 */ /* 0x000fe20000000800 */
[----:B0-----:R-:W-:Y:S01]  /*59c0*/  IADD3 R3, P0, RZ, -R23, RZ ;  /* 0x80000017ff037210 */ /* 0x001fe20007f1e0ff */
[----:B------:R-:W-:Y:S02]  /*59d0*/  IMAD R21, R21, R20, R12 ;  /* 0x0000001415157224 */ /* 0x000fe400078e020c */
[----:B---3--:R-:W0:Y:S01]  /*59e0*/  LDC R6, c[0x0][0x618] ;  /* 0x00018600ff067b82 */ /* 0x008e220000000800 */
[----:B------:R-:W-:Y:S02]  /*59f0*/  IMAD.MOV.U32 R7, RZ, RZ, 0x1 ;  /* 0x00000001ff077424 */ /* 0x000fe400078e00ff */
[----:B------:R-:W-:-:S04]  /*5a00*/  IMAD.X R5, RZ, RZ, ~R0, P0 ;  /* 0x000000ffff057224 */ /* 0x000fc800000e0e00 */
[-C--:B----4-:R-:W-:Y:S01]  /*5a10*/  IMAD R0, R5, R14.reuse, RZ ;  /* 0x0000000e05007224 */ /* 0x090fe200078e02ff */
[----:B------:R-:W1:Y:S01]  /*5a20*/  LDC R8, c[0x0][0x608] ;  /* 0x00018200ff087b82 */ /* 0x000e620000000800 */
[----:B------:R-:W-:-:S04]  /*5a30*/  IMAD.WIDE.U32 R4, R3, R14, R16 ;  /* 0x0000000e03047225 */ /* 0x000fc800078e0010 */
[----:B------:R-:W-:Y:S01]  /*5a40*/  IMAD R3, R3, R15, R0 ;  /* 0x0000000f03037224 */ /* 0x000fe200078e0200 */
[----:B------:R-:W-:Y:S02]  /*5a50*/  I2FP.F32.U32 R0, R24 ;  /* 0x0000001800007245 */ /* 0x000fe40000201000 */
[----:B------:R-:W3:Y:S01]  /*5a60*/  LDC R26, c[0x0][0x658] ;  /* 0x00019600ff1a7b82 */ /* 0x000ee20000000800 */
[----:B------:R-:W-:Y:S01]  /*5a70*/  IMAD.IADD R3, R5, 0x1, R3 ;  /* 0x0000000105037824 */ /* 0x000fe200078e0203 */
[----:B--2---:R-:W-:Y:S01]  /*5a80*/  ISETP.NE.U32.AND P0, PT, R28, RZ, PT ;  /* 0x000000ff1c00720c */ /* 0x004fe20003f05070 */
[----:B------:R-:W-:Y:S01]  /*5a90*/  FMUL R0, R0, UR4 ;  /* 0x0000000400007c20 */ /* 0x000fe20008400000 */
[----:B------:R-:W-:Y:S02]  /*5aa0*/  IMAD.MOV.U32 R5, RZ, RZ, -0x1 ;  /* 0xffffffffff057424 */ /* 0x000fe400078e00ff */
[----:B------:R-:W-:Y:S01]  /*5ab0*/  ISETP.NE.AND.EX P0, PT, R29, RZ, PT, P0 ;  /* 0x000000ff1d00720c */ /* 0x000fe20003f05300 */
[----:B------:R2:W4:Y:S01]  /*5ac0*/  F2I.U32.TRUNC.NTZ R13, R0 ;  /* 0x00000000000d7305 */ /* 0x000522000020f000 */
[----:B------:R-:W2:Y:S01]  /*5ad0*/  LDC R15, c[0x0][0x148] ;  /* 0x00005200ff0f7b82 */ /* 0x000ea20000000800 */
[----:B0-----:R-:W-:-:S02]  /*5ae0*/  SHF.R.U64 R12, R4, R6, R3 ;  /* 0x00000006040c7219 */ /* 0x001fc40000001203 */
[----:B------:R-:W-:-:S05]  /*5af0*/  SHF.R.U32.HI R3, RZ, R6, R3 ;  /* 0x00000006ff037219 */ /* 0x000fca0000011603 */
[----:B------:R-:W0:Y:S01]  /*5b00*/  LDC R20, c[0x0][0x600] ;  /* 0x00018000ff147b82 */ /* 0x000e220000000800 */
[-CC-:B-1----:R-:W-:Y:S02]  /*5b10*/  SHF.R.U64 R10, R12, R8.reuse, R3.reuse ;  /* 0x000000080c0a7219 */ /* 0x182fe40000001203 */
[----:B------:R-:W-:-:S05]  /*5b20*/  SHF.R.U32.HI R3, RZ, R8, R3 ;  /* 0x00000008ff037219 */ /* 0x000fca0000011603 */
[----:B------:R-:W1:Y:S01]  /*5b30*/  LDC R27, c[0x0][0x648] ;  /* 0x00019200ff1b7b82 */ /* 0x000e620000000800 */
[-C--:B---3--:R-:W-:Y:S02]  /*5b40*/  SHF.L.U32 R4, R5, R26.reuse, RZ ;  /* 0x0000001a05047219 */ /* 0x088fe400000006ff */
[-CC-:B------:R-:W-:Y:S02]  /*5b50*/  SHF.R.U64 R14, R10, R26.reuse, R3.reuse ;  /* 0x0000001a0a0e7219 */ /* 0x180fe40000001203 */
[----:B------:R-:W-:Y:S02]  /*5b60*/  SHF.R.U32.HI R5, RZ, R26, R3 ;  /* 0x0000001aff057219 */ /* 0x000fe40000011603 */
[----:B------:R-:W-:Y:S01]  /*5b70*/  LOP3.LUT R25, RZ, R4, RZ, 0x33, !PT ;  /* 0x00000004ff197212 */ /* 0x000fe200078e33ff */
[----:B------:R-:W3:Y:S01]  /*5b80*/  LDC R30, c[0x0][0x638] ;  /* 0x00018e00ff1e7b82 */ /* 0x000ee20000000800 */
[----:B------:R-:W-:Y:S01]  /*5b90*/  SHF.L.U32 R26, R7, R26, RZ ;  /* 0x0000001a071a7219 */ /* 0x000fe200000006ff */
[----:B------:R-:W-:-:S06]  /*5ba0*/  IMAD.MOV.U32 R4, RZ, RZ, R14 ;  /* 0x000000ffff047224 */ /* 0x000fcc00078e000e */
[----:B------:R-:W0:Y:S01]  /*5bb0*/  LDC R31, c[0x0][0x610] ;  /* 0x00018400ff1f7b82 */ /* 0x000e220000000800 */
[----:B----4-:R-:W-:Y:S05]  /*5bc0*/  @!P0 BRA `(.L_x_167) ;  /* 0x0000000000288947 */ /* 0x010fea0003800000 */
        /* <DEDUP_REMOVED lines=10> */
.L_x_167:
[----:B------:R-:W-:Y:S01]  /*5c70*/  ISETP.NE.AND P0, PT, R2, 0x1, PT ;  /* 0x000000010200780c */ /* 0x000fe20003f05270 */
[----:B0-----:R-:W-:Y:S01]  /*5c80*/  VIADD R7, R20, 0xffffffff ;  /* 0xffffffff14077836 */ /* 0x001fe20000000000 */
[----:B-12---:R-:W-:Y:S01]  /*5c90*/  SHF.R.U64 R0, R4, R27, R5 ;  /* 0x0000001b04007219 */ /* 0x006fe20000001205 */
[----:B------:R-:W-:Y:S01]  /*5ca0*/  IMAD.MOV R13, RZ, RZ, -R13 ;  /* 0x000000ffff0d7224 */ /* 0x000fe200078e0a0d */
[----:B------:R-:W-:Y:S01]  /*5cb0*/  LOP3.LUT R5, R10, R25, RZ, 0xc0, !PT ;  /* 0x000000190a057212 */ /* 0x000fe200078ec0ff */
[----:B------:R-:W-:Y:S01]  /*5cc0*/  IMAD.MOV.U32 R4, RZ, RZ, 0x1 ;  /* 0x00000001ff047424 */ /* 0x000fe200078e00ff */
[----:B------:R-:W-:Y:S01]  /*5cd0*/  LOP3.LUT R12, R12, R7, RZ, 0xc0, !PT ;  /* 0x000000070c0c7212 */ /* 0x000fe200078ec0ff */
[----:B------:R-:W-:Y:S02]  /*5ce0*/  IMAD.MOV R3, RZ, RZ, -R0 ;  /* 0x000000ffff037224 */ /* 0x000fe400078e0a00 */
[----:B------:R-:W-:Y:S02]  /*5cf0*/  IMAD R0, R26, R0, R5 ;  /* 0x000000001a007224 */ /* 0x000fe400078e0205 */
[----:B---3--:R-:W-:-:S02]  /*5d00*/  IMAD R3, R3, R30, R14 ;  /* 0x0000001e03037224 */ /* 0x008fc400078e020e */
[----:B------:R-:W-:Y:S02]  /*5d10*/  @P0 IMAD R21, R15, R13, R24 ;  /* 0x0000000d0f150224 */ /* 0x000fe400078e0218 */
[----:B------:R-:W-:Y:S01]  /*5d20*/  IMAD R5, R3, R20, R12 ;  /* 0x0000001403057224 */ /* 0x000fe200078e020c */
[----:B------:R-:W-:Y:S01]  /*5d30*/  PRMT R3, R4, 0x7610, R3 ;  /* 0x0000761004037816 */ /* 0x000fe20000000003 */
[----:B------:R-:W-:-:S05]  /*5d40*/  IMAD R0, R0, R31, R21 ;  /* 0x0000001f00007224 */ /* 0x000fca00078e0215 */
[----:B------:R-:W-:Y:S02]  /*5d50*/  SEL R92, R5, R0, !P0 ;  /* 0x00000000055c7207 */ /* 0x000fe40004000000 */
[----:B------:R-:W-:-:S07]  /*5d60*/  SEL R0, R0, R5, !P0 ;  /* 0x0000000500007207 */ /* 0x000fce0004000000 */
.L_x_165:
[----:B------:R-:W-:Y:S01]  /*5d70*/  LOP3.LUT P0, RZ, R3, 0xff, RZ, 0xc0, !PT ;  /* 0x000000ff03ff7812 */ /* 0x000fe2000780c0ff */
[----:B------:R-:W-:-:S12]  /*5d80*/  IMAD.MOV.U32 R91, RZ, RZ, R0 ;  /* 0x000000ffff5b7224 */ /* 0x000fd800078e0000 */
[----:B------:R-:W-:Y:S05]  /*5d90*/  @P0 BRA `(.L_x_168) ;  /* 0xffffffb400000947 */ /* 0x000fea000383ffff */
[----:B------:R-:W-:Y:S05]  /*5da0*/  EXIT ;  /* 0x000000000000794d */ /* 0x000fea0003800000 */
.L_x_7:
[----:B0-----:R-:W-:Y:S01]  /*5db0*/  ULDC.64 UR4, c[0x0][0x650] ;  /* 0x0001940000047ab9 */ /* 0x001fe20000000a00 */
        /* <DEDUP_REMOVED lines=25> */
.L_x_170:
[----:B------:R-:W0:Y:S01]  /*5f50*/  LDC.64 R26, c[0x0][0x640] ;  /* 0x00019000ff1a7b82 */ /* 0x000e220000000a00 */
[-CC-:B------:R-:W-:Y:S01]  /*5f60*/  SHF.R.U64 R21, R12, R8.reuse, R13.reuse ;  /* 0x000000080c157219 */ /* 0x180fe2000000120d */
[----:B------:R-:W-:Y:S01]  /*5f70*/  IMAD.MOV.U32 R30, RZ, RZ, 0x1 ;  /* 0x00000001ff1e7424 */ /* 0x000fe200078e00ff */
[----:B------:R-:W-:Y:S02]  /*5f80*/  SHF.R.U32.HI R6, RZ, R8, R13 ;  /* 0x00000008ff067219 */ /* 0x000fe4000001160d */
[----:B------:R-:W-:-:S03]  /*5f90*/  IADD3 R11, P0, RZ, -R21, RZ ;  /* 0x80000015ff0b7210 */ /* 0x000fc60007f1e0ff */
[----:B------:R-:W1:Y:S02]  /*5fa0*/  LDC R10, c[0x0][0x618] ;  /* 0x00018600ff0a7b82 */ /* 0x000e640000000800 */
[----:B------:R-:W-:-:S04]  /*5fb0*/  IMAD.X R7, RZ, RZ, ~R6, P0 ;  /* 0x000000ffff077224 */ /* 0x000fc800000e0e06 */
[-C--:B------:R-:W-:Y:S02]  /*5fc0*/  IMAD R8, R7, R22.reuse, RZ ;  /* 0x0000001607087224 */ /* 0x080fe400078e02ff */
[----:B------:R-:W2:Y:S01]  /*5fd0*/  LDC R12, c[0x0][0x608] ;  /* 0x00018200ff0c7b82 */ /* 0x000ea20000000800 */
[----:B------:R-:W-:-:S04]  /*5fe0*/  IMAD.WIDE.U32 R6, R11, R22, R16 ;  /* 0x000000160b067225 */ /* 0x000fc800078e0010 */
[----:B------:R-:W-:-:S03]  /*5ff0*/  IMAD R11, R11, R23, R8 ;  /* 0x000000170b0b7224 */ /* 0x000fc600078e0208 */
[----:B------:R-:W3:Y:S01]  /*6000*/  LDC R25, c[0x0][0x658] ;  /* 0x00019600ff197b82 */ /* 0x000ee20000000800 */
[----:B------:R-:W-:Y:S01]  /*6010*/  IMAD.IADD R7, R7, 0x1, R11 ;  /* 0x0000000107077824 */ /* 0x000fe200078e020b */
[----:B0-----:R-:W-:-:S04]  /*6020*/  ISETP.NE.U32.AND P0, PT, R26, RZ, PT ;  /* 0x000000ff1a00720c */ /* 0x001fc80003f05070 */
[----:B------:R-:W-:Y:S02]  /*6030*/  ISETP.NE.AND.EX P0, PT, R27, RZ, PT, P0 ;  /* 0x000000ff1b00720c */ /* 0x000fe40003f05300 */
[----:B------:R-:W0:Y:S01]  /*6040*/  LDC R22, c[0x0][0x600] ;  /* 0x00018000ff167b82 */ /* 0x000e220000000800 */
[-CC-:B-1----:R-:W-:Y:S02]  /*6050*/  SHF.R.U64 R8, R6, R10.reuse, R7.reuse ;  /* 0x0000000a06087219 */ /* 0x182fe40000001207 */
[----:B------:R-:W-:Y:S01]  /*6060*/  SHF.R.U32.HI R7, RZ, R10, R7 ;  /* 0x0000000aff077219 */ /* 0x000fe20000011607 */
[----:B------:R-:W-:-:S04]  /*6070*/  IMAD.MOV.U32 R10, RZ, RZ, -0x1 ;  /* 0xffffffffff0a7424 */ /* 0x000fc800078e00ff */
        /* <DEDUP_REMOVED lines=21> */
.L_x_171:
[----:B------:R-:W-:Y:S01]  /*61d0*/  ISETP.NE.AND P0, PT, R2, 0x1, PT ;  /* 0x000000010200780c */ /* 0x000fe20003f05270 */
[----:B0-----:R-:W-:Y:S01]  /*61e0*/  VIADD R11, R22, 0xffffffff ;  /* 0xffffffff160b7836 */ /* 0x001fe20000000000 */
[----:B-1----:R-:W-:Y:S02]  /*61f0*/  SHF.R.U64 R6, R6, R24, R7 ;  /* 0x0000001806067219 */ /* 0x002fe40000001207 */
[----:B------:R-:W-:Y:S02]  /*6200*/  SHF.L.U32 R30, R30, R25, RZ ;  /* 0x000000191e1e7219 */ /* 0x000fe400000006ff */
[----:B------:R-:W-:Y:S01]  /*6210*/  LOP3.LUT R5, R23, R32, RZ, 0xc0, !PT ;  /* 0x0000002017057212 */ /* 0x000fe200078ec0ff */
[----:B------:R-:W-:-:S04]  /*6220*/  IMAD.MOV R7, RZ, RZ, -R6 ;  /* 0x000000ffff077224 */ /* 0x000fc800078e0a06 */
[----:B------:R-:W-:Y:S01]  /*6230*/  IMAD R6, R30, R6, R5 ;  /* 0x000000061e067224 */ /* 0x000fe200078e0205 */
[----:B------:R-:W-:Y:S01]  /*6240*/  LOP3.LUT R5, R8, R11, RZ, 0xc0, !PT ;  /* 0x0000000b08057212 */ /* 0x000fe200078ec0ff */
[----:B------:R-:W-:Y:S02]  /*6250*/  @P0 IMAD R3, R9, R14, R4 ;  /* 0x0000000e09030224 */ /* 0x000fe400078e0204 */
[----:B--2---:R-:W-:Y:S02]  /*6260*/  IMAD R4, R7, R28, R20 ;  /* 0x0000001c07047224 */ /* 0x004fe400078e0214 */
[----:B---3--:R-:W-:Y:S02]  /*6270*/  IMAD R3, R6, R29, R3 ;  /* 0x0000001d06037224 */ /* 0x008fe400078e0203 */
[----:B------:R-:W-:Y:S02]  /*6280*/  IMAD R4, R4, R22, R5 ;  /* 0x0000001604047224 */ /* 0x000fe400078e0205 */
[----:B------:R-:W-:-:S02]  /*6290*/  IMAD.MOV.U32 R8, RZ, RZ, 0x1 ;  /* 0x00000001ff087424 */ /* 0x000fc400078e00ff */
[----:B------:R-:W-:Y:S01]  /*62a0*/  IMAD.MOV.U32 R6, RZ, RZ, R21 ;  /* 0x000000ffff067224 */ /* 0x000fe200078e0015 */
[----:B------:R-:W-:Y:S02]  /*62b0*/  SEL R7, R4, R3, !P0 ;  /* 0x0000000304077207 */ /* 0x000fe40004000000 */
[----:B------:R-:W-:-:S07]  /*62c0*/  SEL R20, R3, R4, !P0 ;  /* 0x0000000403147207 */ /* 0x000fce0004000000 */
.L_x_169:
[----:B------:R-:W-:-:S08]  /*62d0*/  NOP ;  /* 0x0000000000007918 */ /* 0x000fd00000000000 */
[----:B------:R-:W0:-:S00]  /*62e0*/  USETMAXREG.DEALLOC.CTAPOOL 0x28 ;  /* 0x00000028000079c8 */ /* 0x000e0000080e0500 */
[----:B0-----:R-:W-:-:S13]  /*62f0*/  ISETP.NE.AND P0, PT, R0, RZ, PT ;  /* 0x000000ff0000720c */ /* 0x001fda0003f05270 */
[----:B------:R-:W-:Y:S05]  /*6300*/  @P0 EXIT ;  /* 0x000000000000094d */ /* 0x000fea0003800000 */
[----:B------:R-:W-:Y:S01]  /*6310*/  LOP3.LUT P0, RZ, R8, 0xff, RZ, 0xc0, !PT ;  /* 0x000000ff08ff7812 */ /* 0x000fe2000780c0ff */
[----:B------:R-:W-:Y:S02]  /*6320*/  IMAD.MOV.U32 R0, RZ, RZ, 0x1 ;  /* 0x00000001ff007424 */ /* 0x000fe400078e00ff */
[----:B------:R-:W-:-:S10]  /*6330*/  IMAD.MOV.U32 R3, RZ, RZ, RZ ;  /* 0x000000ffff037224 */ /* 0x000fd400078e00ff */
[----:B------:R-:W-:Y:S05]  /*6340*/  @!P0 BRA `(.L_x_172) ;  /* 0x0000000c00448947 */ /* 0x000fea0003800000 */
[----:B------:R-:W0:Y:S01]  /*6350*/  LDC R0, c[0x0][0x28c] ;  /* 0x0000a300ff007b82 */ /* 0x000e220000000800 */
[----:B------:R-:W-:Y:S01]  /*6360*/  ULDC UR5, c[0x0][0x658] ;  /* 0x0001960000057ab9 */ /* 0x000fe20000000800 */
[----:B------:R-:W-:Y:S01]  /*6370*/  UMOV UR7, 0xffffffff ;  /* 0xffffffff00077882 */ /* 0x000fe20000000000 */
[----:B------:R-:W-:Y:S01]  /*6380*/  ULDC UR6, c[0x0][0xc] ;  /* 0x0000030000067ab9 */ /* 0x000fe20000000800 */
[----:B------:R-:W-:Y:S01]  /*6390*/  USHF.L.U32 UR8, UR7, UR5, URZ ;  /* 0x0000000507087299 */ /* 0x000fe2000800063f */
[----:B------:R-:W-:Y:S01]  /*63a0*/  BSSY B0, `(.L_x_172) ;  /* 0x00000cb000007945 */ /* 0x000fe20003800000 */
[----:B------:R-:W-:Y:S01]  /*63b0*/  UMOV UR9, 0x1 ;  /* 0x0000000100097882 */ /* 0x000fe20000000000 */
[----:B------:R-:W-:Y:S01]  /*63c0*/  ULDC UR7, c[0x0][0x10] ;  /* 0x0000040000077ab9 */ /* 0x000fe20000000800 */
[----:B------:R-:W1:Y:S01]  /*63d0*/  S2UR UR10, SR_CgaCtaId ;  /* 0x00000000000a79c3 */ /* 0x000e620000008800 */
[----:B------:R-:W-:Y:S01]  /*63e0*/  UIMAD.WIDE.U32 UR6, UR6, UR7, URZ ;  /* 0x00000007060672a5 */ /* 0x000fe2000f8e003f */
[----:B------:R-:W-:Y:S01]  /*63f0*/  IMAD.MOV.U32 R11, RZ, RZ, 0x1 ;  /* 0x00000001ff0b7424 */ /* 0x000fe200078e00ff */
[----:B------:R-:W-:Y:S01]  /*6400*/  USHF.L.U32 UR17, UR9, UR5, URZ ;  /* 0x0000000509117299 */ /* 0x000fe2000800063f */
[----:B------:R-:W-:Y:S01]  /*6410*/  LOP3.LUT R8, R19, 0x2, RZ, 0xfc, !PT ;  /* 0x0000000213087812 */ /* 0x000fe200078efcff */
[----:B------:R-:W-:Y:S01]  /*6420*/  ULDC UR4, c[0x0][0x600] ;  /* 0x0001800000047ab9 */ /* 0x000fe20000000800 */
[----:B------:R-:W-:Y:S01]  /*6430*/  ULDC UR5, c[0x0][0x14] ;  /* 0x0000050000057ab9 */ /* 0x000fe20000000800 */
[----:B------:R-:W-:-:S02]  /*6440*/  UIADD3 UR4, UR4, -0x1, URZ ;  /* 0xffffffff04047890 */ /* 0x000fc4000fffe03f */
[----:B------:R-:W-:Y:S02]  /*6450*/  UIMAD.WIDE.U32 UR22, UR6, UR5, URZ ;  /* 0x00000005061672a5 */ /* 0x000fe4000f8e003f */
[----:B------:R-:W-:Y:S02]  /*6460*/  UIMAD UR13, UR7, UR5, URZ ;  /* 0x00000005070d72a4 */ /* 0x000fe4000f8e023f */
[----:B------:R-:W-:Y:S02]  /*6470*/  ULOP3.LUT UR16, URZ, UR8, URZ, 0x33, !UPT ;  /* 0x000000083f107292 */ /* 0x000fe4000f8e333f */
[----:B------:R-:W-:Y:S01]  /*6480*/  UIADD3 UR13, UR23, UR13, URZ ;  /* 0x0000000d170d7290 */ /* 0x000fe2000fffe03f */
[----:B0-----:R-:W-:Y:S01]  /*6490*/  VIADD R0, R0, 0x7f ;  /* 0x0000007f00007836 */ /* 0x001fe20000000000 */
[----:B------:R-:W-:-:S04]  /*64a0*/  ULDC.64 UR24, c[0x0][0x198] ;  /* 0x0000660000187ab9 */ /* 0x000fc80000000a00 */
[----:B------:R-:W-:Y:S01]  /*64b0*/  SHF.R.S32.HI R3, RZ, 0x1f, R0 ;  /* 0x0000001fff037819 */ /* 0x000fe20000011400 */
[----:B-1----:R-:W-:-:S03]  /*64c0*/  IMAD.U32 R9, RZ, RZ, UR10 ;  /* 0x0000000aff097e24 */ /* 0x002fc6000f8e00ff */
[----:B------:R-:W-:Y:S01]  /*64d0*/  LEA.HI R3, R3, R0, RZ, 0x7 ;  /* 0x0000000003037211 */ /* 0x000fe200078f38ff */
[----:B------:R-:W-:-:S03]  /*64e0*/  IMAD.MOV.U32 R0, RZ, RZ, 0x1 ;  /* 0x00000001ff007424 */ /* 0x000fc600078e00ff */
[----:B------:R-:W-:Y:S01]  /*64f0*/  SHF.R.S32.HI R10, RZ, 0x7, R3 ;  /* 0x00000007ff0a7819 */ /* 0x000fe20000011403 */
[----:B------:R-:W-:Y:S01]  /*6500*/  IMAD.MOV.U32 R3, RZ, RZ, RZ ;  /* 0x000000ffff037224 */ /* 0x000fe200078e00ff */
[----:B------:R-:W-:-:S03]  /*6510*/  LEA R12, R9, 0x100, 0xd ;  /* 0x00000100090c7811 */ /* 0x000fc600078e68ff */
[----:B------:R-:W-:-:S07]  /*6520*/  VIADD R13, R10, 0x1 ;  /* 0x000000010a0d7836 */ /* 0x000fce0000000000 */
.L_x_183:
[----:B------:R-:W-:-:S03]  /*6530*/  UMOV UR5, 0xffffffff ;  /* 0xffffffff00057882 */ /* 0x000fc60000000000 */
[----:B------:R-:W-:Y:S05]  /*6540*/  BRA.DIV UR5, `(.L_x_173) ;  /* 0x0000000e05d07947 */ /* 0x000fea000b800000 */
[----:B------:R-:W-:-:S13]  /*6550*/  ELECT P6, URZ, PT ;  /* 0x00000000003f782f */ /* 0x000fda00038c0000 */
.L_x_195:
[----:B------:R-:W0:Y:S01]  /*6560*/  LDC R4, c[0x0][0x28c] ;  /* 0x0000a300ff047b82 */ /* 0x000e220000000800 */
[----:B------:R-:W-:Y:S01]  /*6570*/  BSSY B1, `(.L_x_174) ;  /* 0x000003a000017945 */ /* 0x000fe20003800000 */
[----:B0-----:R-:W-:-:S13]  /*6580*/  ISETP.LT.OR P6, PT, R4, 0x1, !P6 ;  /* 0x000000010400780c */ /* 0x001fda00077c1670 */
[----:B------:R-:W-:Y:S05]  /*6590*/  @P6 BRA `(.L_x_175) ;  /* 0x0000000000dc6947 */ /* 0x000fea0003800000 */
[----:B------:R-:W-:Y:S02]  /*65a0*/  IMAD R20, R20, 0x4, R9 ;  /* 0x0000000414147824 */ /* 0x000fe400078e0209 */
[----:B------:R-:W-:Y:S02]  /*65b0*/  IMAD.SHL.U32 R21, R7, 0x40, RZ ;  /* 0x0000004007157824 */ /* 0x000fe400078e00ff */
[----:B------:R-:W-:Y:S02]  /*65c0*/  IMAD.MOV.U32 R24, RZ, RZ, RZ ;  /* 0x000000ffff187224 */ /* 0x000fe400078e00ff */
[----:B------:R-:W-:Y:S02]  /*65d0*/  IMAD.MOV.U32 R4, RZ, RZ, R13 ;  /* 0x000000ffff047224 */ /* 0x000fe400078e000d */
[----:B------:R-:W-:Y:S02]  /*65e0*/  IMAD.MOV.U32 R5, RZ, RZ, R0 ;  /* 0x000000ffff057224 */ /* 0x000fe400078e0000 */
[----:B------:R-:W-:-:S02]  /*65f0*/  IMAD.MOV.U32 R7, RZ, RZ, R3 ;  /* 0x000000ffff077224 */ /* 0x000fc400078e0003 */
[----:B------:R-:W-:-:S07]  /*6600*/  IMAD.SHL.U32 R20, R20, 0x40, RZ ;  /* 0x0000004014147824 */ /* 0x000fce00078e00ff */
.L_x_178:
[----:B------:R-:W0:Y:S01]  /*6610*/  S2UR UR5, SR_CgaCtaId ;  /* 0x00000000000579c3 */ /* 0x000e220000008800 */
[----:B------:R-:W-:Y:S02]  /*6620*/  MOV R14, 0x400 ;  /* 0x00000400000e7802 */ /* 0x000fe40000000f00 */
[----:B------:R-:W-:-:S13]  /*6630*/  LOP3.LUT P1, RZ, R18, 0x7f, RZ, 0xc0, !PT ;  /* 0x0000007f12ff7812 */ /* 0x000fda000782c0ff */
[----:B------:R-:W1:Y:S01]  /*6640*/  @!P1 LDC R15, c[0x0][0x500] ;  /* 0x00014000ff0f9b82 */ /* 0x000e620000000800 */
[----:B0-----:R-:W-:-:S05]  /*6650*/  IMAD.U32 R9, RZ, RZ, UR5 ;  /* 0x00000005ff097e24 */ /* 0x001fca000f8e00ff */
[----:B------:R-:W-:Y:S02]  /*6660*/  LEA R22, R9, R14, 0x18 ;  /* 0x0000000e09167211 */ /* 0x000fe400078ec0ff */
[----:B------:R-:W-:-:S03]  /*6670*/  SHF.L.U32 R14, R5, 0x1f, RZ ;  /* 0x0000001f050e7819 */ /* 0x000fc600000006ff */
[----:B------:R-:W-:-:S04]  /*6680*/  IMAD R23, R7, 0x8, R22 ;  /* 0x0000000807177824 */ /* 0x000fc800078e0216 */
[----:B------:R-:W0:Y:S02]  /*6690*/  SYNCS.PHASECHK.TRANS64.TRYWAIT P0, [R23+URZ+0x28], R14 ;  /* 0x0000280e170075a7 */ /* 0x000e24000800017f */
[----:B01----:R-:W-:Y:S05]  /*66a0*/  @!P0 BRA `(.L_x_176) ;  /* 0x0000000c00988947 */ /* 0x003fea0003800000 */
.L_x_196:
[----:B0-----:R-:W-:Y:S01]  /*66b0*/  PRMT R14, R8, 0x9910, RZ ;  /* 0x00009910080e7816 */ /* 0x001fe200000000ff */
[----:B------:R0:W-:Y:S03]  /*66c0*/  @!P1 SYNCS.ARRIVE.TRANS64 RZ, [R23+URZ], R15 ;  /* 0x0000000f17ff99a7 */ /* 0x0001e6000800003f */
[----:B------:R-:W-:-:S13]  /*66d0*/  ISETP.NE.AND P0, PT, R14, 0x2, PT ;  /* 0x000000020e00780c */ /* 0x000fda0003f05270 */
[----:B0-----:R-:W-:Y:S05]  /*66e0*/  @P0 BRA `(.L_x_177) ;  /* 0x0000000000040947 */ /* 0x001fea0003800000 */
[----:B------:R-:W-:Y:S01]  /*66f0*/  BPT.TRAP 0x1 ;  /* 0x000000040000795c */ /* 0x000fe20000300000 */
.L_x_177:
[C---:B------:R-:W-:Y:S01]  /*6700*/  IMAD R14, R7.reuse, 0x8000, R12 ;  /* 0x00008000070e7824 */ /* 0x040fe200078e020c */
[----:B------:R-:W-:Y:S01]  /*6710*/  R2UR UR8, R22 ;  /* 0x00000000160872ca */ /* 0x000fe200000e0000 */
[----:B------:R-:W-:Y:S01]  /*6720*/  IMAD R22, R7, 0x2000, R22 ;  /* 0x0000200007167824 */ /* 0x000fe200078e0216 */
[----:B------:R-:W-:Y:S01]  /*6730*/  R2UR UR18, R20 ;  /* 0x00000000141272ca */ /* 0x000fe200000e0000 */
[----:B------:R-:W-:Y:S01]  /*6740*/  VIADD R4, R4, 0xffffffff ;  /* 0xffffffff04047836 */ /* 0x000fe20000000000 */
[----:B------:R-:W-:Y:S01]  /*6750*/  R2UR UR5, R14 ;  /* 0x000000000e0572ca */ /* 0x000fe200000e0000 */
[----:B------:R-:W-:Y:S01]  /*6760*/  UIADD3 UR6, UP0, UR24, 0xf0, URZ ;  /* 0x000000f018067890 */ /* 0x000fe2000ff1e03f */
[----:B------:R-:W-:Y:S01]  /*6770*/  R2UR UR11, R22 ;  /* 0x00000000160b72ca */ /* 0x000fe200000e0000 */
[----:B------:R-:W-:Y:S01]  /*6780*/  UIADD3 UR26, UP1, UR24, 0x1f0, URZ ;  /* 0x000001f0181a7890 */ /* 0x000fe2000ff3e03f */
[----:B------:R-:W-:Y:S01]  /*6790*/  R2UR UR9, R23 ;  /* 0x00000000170972ca */ /* 0x000fe200000e0000 */
[----:B------:R-:W-:Y:S01]  /*67a0*/  UIADD3.X UR7, URZ, UR25, URZ, UP0, !UPT ;  /* 0x000000193f077290 */ /* 0x000fe200087fe43f */
[----:B------:R-:W-:Y:S01]  /*67b0*/  R2UR UR10, R24 ;  /* 0x00000000180a72ca */ /* 0x000fe200000e0000 */
[----:B------:R-:W-:Y:S01]  /*67c0*/  VIADD R7, R7, 0x1 ;  /* 0x0000000107077836 */ /* 0x000fe20000000000 */
[----:B------:R-:W-:Y:S01]  /*67d0*/  R2UR UR12, R6 ;  /* 0x00000000060c72ca */ /* 0x000fe200000e0000 */
[----:B------:R-:W-:Y:S01]  /*67e0*/  UIADD3.X UR27, URZ, UR25, URZ, UP1, !UPT ;  /* 0x000000193f1b7290 */ /* 0x000fe20008ffe43f */
[----:B------:R-:W-:Y:S01]  /*67f0*/  R2UR UR19, R21 ;  /* 0x00000000151372ca */ /* 0x000fe200000e0000 */
[----:B------:R-:W-:Y:S01]  /*6800*/  UMOV UR20, 0xf0000 ;  /* 0x000f000000147882 */ /* 0x000fe20000000000 */
[----:B------:R-:W-:Y:S01]  /*6810*/  ISETP.GT.AND P1, PT, R4, 0x1, PT ;  /* 0x000000010400780c */ /* 0x000fe20003f24270 */
[----:B------:R-:W-:Y:S01]  /*6820*/  UIADD3 UR8, UR8, UR5, URZ ;  /* 0x0000000508087290 */ /* 0x000fe2000fffe03f */
[----:B------:R-:W-:Y:S01]  /*6830*/  ISETP.NE.AND P0, PT, R7, 0x5, PT ;  /* 0x000000050700780c */ /* 0x000fe20003f05270 */
[----:B------:R-:W-:Y:S01]  /*6840*/  UIADD3 UR5, UR11, 0x28100, URZ ;  /* 0x000281000b057890 */ /* 0x000fe2000fffe03f */
[----:B------:R-:W-:Y:S01]  /*6850*/  VIADD R24, R24, 0x80 ;  /* 0x0000008018187836 */ /* 0x000fe20000000000 */
[----:B------:R-:W-:Y:S01]  /*6860*/  UMOV UR14, 0x0 ;  /* 0x00000000000e7882 */ /* 0x000fe20000000000 */
[----:B------:R-:W-:Y:S01]  /*6870*/  UMOV UR15, 0x10000000 ;  /* 0x10000000000f7882 */ /* 0x000fe20000000000 */
[----:B------:R-:W-:Y:S01]  /*6880*/  UMOV UR11, UR18 ;  /* 0x00000012000b7c82 */ /* 0x000fe20008000000 */
[----:B------:R-:W-:-:S02]  /*6890*/  SEL R14, RZ, 0x1, P0 ;  /* 0x00000001ff0e7807 */ /* 0x000fc40000000000 */
[----:B------:R0:W-:Y:S01]  /*68a0*/  UTMALDG.3D.MULTICAST [UR8], [UR6], UR20, desc[UR14] ;  /* 0x00000e08060073b4 */ /* 0x0001e20008011814 */
[----:B------:R-:W-:Y:S02]  /*68b0*/  SEL R7, R7, RZ, P0 ;  /* 0x000000ff07077207 */ /* 0x000fe40000000000 */
[----:B------:R-:W-:Y:S01]  /*68c0*/  LOP3.LUT R5, R5, R14, RZ, 0x3c, !PT ;  /* 0x0000000e05057212 */ /* 0x000fe200078e3cff */
[----:B0-----:R-:W-:Y:S01]  /*68d0*/  UMOV UR8, UR5 ;  /* 0x0000000500087c82 */ /* 0x001fe20008000000 */
[----:B------:R-:W-:Y:S02]  /*68e0*/  UMOV UR11, UR19 ;  /* 0x00000013000b7c82 */ /* 0x000fe40008000000 */
[----:B------:R0:W-:Y:S02]  /*68f0*/  UTMALDG.3D [UR8], [UR26], desc[UR14] ;  /* 0x00000e081a0075b4 */ /* 0x0001e40008011000 */
[----:B0-----:R-:W-:Y:S05]  /*6900*/  @P1 BRA `(.L_x_178) ;  /* 0xfffffffc00401947 */ /* 0x001fea000383ffff */
.L_x_175:
[----:B------:R-:W-:Y:S05]  /*6910*/  BSYNC B1 ;  /* 0x0000000000017941 */ /* 0x000fea0003800000 */
.L_x_174:
[----:B------:R-:W-:Y:S01]  /*6920*/  LOP3.LUT P1, RZ, R11, 0xff, RZ, 0xc0, !PT ;  /* 0x000000ff0bff7812 */ /* 0x000fe2000782c0ff */
[C---:B------:R-:W-:Y:S01]  /*6930*/  IMAD.IADD R6, R10.reuse, 0x1, R3 ;  /* 0x000000010a067824 */ /* 0x040fe200078e0203 */
[----:B------:R-:W-:Y:S01]  /*6940*/  ULDC.64 UR6, c[0x0][0x650] ;  /* 0x0001940000067ab9 */ /* 0x000fe20000000a00 */
[----:B------:R-:W-:Y:S01]  /*6950*/  ISETP.GE.U32.AND P2, PT, R10, 0x5, PT ;  /* 0x000000050a00780c */ /* 0x000fe20003f46070 */
[----:B------:R-:W-:Y:S01]  /*6960*/  BSSY B1, `(.L_x_179) ;  /* 0x000006c000017945 */ /* 0x000fe20003800000 */
[----:B------:R-:W-:Y:S01]  /*6970*/  IMAD.MOV.U32 R20, RZ, RZ, -0x1 ;  /* 0xffffffffff147424 */ /* 0x000fe200078e00ff */
[----:B------:R-:W-:Y:S01]  /*6980*/  ISETP.GT.U32.AND P0, PT, R6, 0x4, PT ;  /* 0x000000040600780c */ /* 0x000fe20003f04070 */
[----:B------:R-:W-:Y:S01]  /*6990*/  IMAD.MOV.U32 R7, RZ, RZ, -0x1 ;  /* 0xffffffffff077424 */ /* 0x000fe200078e00ff */
[----:B------:R-:W-:Y:S02]  /*69a0*/  PRMT R11, RZ, 0x7610, R11 ;  /* 0x00007610ff0b7816 */ /* 0x000fe4000000000b */
[----:B------:R-:W-:-:S03]  /*69b0*/  ISETP.LT.U32.AND P0, PT, R10, 0x5, P0 ;  /* 0x000000050a00780c */ /* 0x000fc60000701070 */
[----:B------:R-:W0:Y:S01]  /*69c0*/  @P1 S2R R9, SR_CgaCtaId ;  /* 0x0000000000091919 */ /* 0x000e220000008800 */
[----:B------:R-:W-:-:S04]  /*69d0*/  @P1 MOV R4, 0x400 ;  /* 0x0000040000041802 */ /* 0x000fc80000000f00 */
[----:B0-----:R-:W-:Y:S01]  /*69e0*/  @P1 LEA R3, R9, R4, 0x18 ;  /* 0x0000000409031211 */ /* 0x001fe200078ec0ff */
[----:B------:R-:W-:-:S03]  /*69f0*/  IMAD.WIDE.U32 R4, R6, -0x33333333, RZ ;  /* 0xcccccccd06047825 */ /* 0x000fc600078e00ff */
[----:B------:R0:W-:Y:S01]  /*6a00*/  @P1 SYNCS.ARRIVE.TRANS64.A1T0 RZ, [R3+URZ+0x68], RZ ;  /* 0x000068ff03ff19a7 */ /* 0x0001e2000810003f */
[----:B------:R-:W-:Y:S02]  /*6a10*/  IADD3 R16, P1, R16, UR22, RZ ;  /* 0x0000001610107c10 */ /* 0x000fe4000ff3e0ff */
[----:B------:R-:W-:Y:S02]  /*6a20*/  SHF.R.U32.HI R5, RZ, 0x2, R5 ;  /* 0x00000002ff057819 */ /* 0x000fe40000011605 */
[----:B------:R-:W-:Y:S02]  /*6a30*/  IADD3.X R17, R17, UR13, RZ, P1, !PT ;  /* 0x0000000d11117c10 */ /* 0x000fe40008ffe4ff */
[----:B------:R-:W-:Y:S02]  /*6a40*/  PRMT R4, RZ, 0x7610, R4 ;  /* 0x00007610ff047816 */ /* 0x000fe40000000004 */
[----:B0-----:R-:W-:Y:S02]  /*6a50*/  SEL R3, RZ, 0x1, !P0 ;  /* 0x00000001ff037807 */ /* 0x001fe40004000000 */
[----:B------:R-:W-:-:S02]  /*6a60*/  ISETP.GE.U32.AND P0, PT, R16, UR6, PT ;  /* 0x0000000610007c0c */ /* 0x000fc4000bf06070 */
[----:B------:R-:W-:Y:S01]  /*6a70*/  LOP3.LUT R0, R0, R3, RZ, 0x3c, !PT ;  /* 0x0000000300007212 */ /* 0x000fe200078e3cff */
[----:B------:R-:W-:Y:S01]  /*6a80*/  IMAD R3, R5, -0x5, R6 ;  /* 0xfffffffb05037824 */ /* 0x000fe200078e0206 */
[----:B------:R-:W-:Y:S01]  /*6a90*/  ISETP.GE.U32.AND.EX P0, PT, R17, UR7, PT, P0 ;  /* 0x0000000711007c0c */ /* 0x000fe2000bf06100 */
[----:B------:R-:W-:Y:S01]  /*6aa0*/  IMAD.MOV.U32 R6, RZ, RZ, -0x1 ;  /* 0xffffffffff067424 */ /* 0x000fe200078e00ff */
[----:B------:R-:W-:-:S11]  /*6ab0*/  @P2 LOP3.LUT R0, R0, 0x1, R5, 0x78, !PT ;  /* 0x0000000100002812 */ /* 0x000fd600078e7805 */
[----:B------:R-:W-:Y:S05]  /*6ac0*/  @P0 BRA `(.L_x_180) ;  /* 0x0000000400540947 */ /* 0x000fea0003800000 */
[----:B------:R-:W0:Y:S01]  /*6ad0*/  S2R R15, SR_CTAID.X ;  /* 0x00000000000f7919 */ /* 0x000e220000002500 */
[----:B------:R-:W-:Y:S01]  /*6ae0*/  ULDC.64 UR6, c[0x0][0x628] ;  /* 0x00018a0000067ab9 */ /* 0x000fe20000000a00 */
[----:B------:R-:W-:Y:S01]  /*6af0*/  ULDC UR8, c[0x0][0x630] ;  /* 0x00018c0000087ab9 */ /* 0x000fe20000000800 */
[----:B------:R-:W-:Y:S01]  /*6b00*/  ISETP.NE.U32.AND P0, PT, RZ, UR6, PT ;  /* 0x00000006ff007c0c */ /* 0x000fe2000bf05070 */
[----:B------:R-:W1:Y:S01]  /*6b10*/  S2R R20, SR_CTAID.Y ;  /* 0x0000000000147919 */ /* 0x000e620000002600 */
[----:B------:R-:W-:Y:S01]  /*6b20*/  ULDC UR9, c[0x0][0x150] ;  /* 0x0000540000097ab9 */ /* 0x000fe20000000800 */
[----:B------:R-:W-:Y:S01]  /*6b30*/  IMAD.MOV.U32 R4, RZ, RZ, R16 ;  /* 0x000000ffff047224 */ /* 0x000fe200078e0010 */
[----:B------:R-:W-:Y:S01]  /*6b40*/  ISETP.NE.AND.EX P0, PT, RZ, UR7, PT, P0 ;  /* 0x00000007ff007c0c */ /* 0x000fe2000bf05300 */
[----:B------:R-:W-:Y:S01]  /*6b50*/  IMAD.MOV.U32 R5, RZ, RZ, R17 ;  /* 0x000000ffff057224 */ /* 0x000fe200078e0011 */
[----:B0-----:R-:W-:-:S11]  /*6b60*/  I2FP.F32.U32 R22, R15 ;  /* 0x0000000f00167245 */ /* 0x001fd60000201000 */
[----:B------:R-:W-:Y:S05]  /*6b70*/  @!P0 BRA `(.L_x_181) ;  /* 0x0000000000288947 */ /* 0x000fea0003800000 */
[----:B------:R-:W-:Y:S02]  /*6b80*/  ULDC UR5, c[0x0][0x634] ;  /* 0x00018d0000057ab9 */ /* 0x000fe40000000800 */
[----:B------:R-:W-:-:S05]  /*6b90*/  IADD3 R5, P0, R16, UR5, RZ ;  /* 0x0000000510057c10 */ /* 0x000fca000ff1e0ff */
[----:B------:R-:W-:-:S04]  /*6ba0*/  IMAD.X R21, RZ, RZ, R17, P0 ;  /* 0x000000ffff157224 */ /* 0x000fc800000e0611 */
[----:B------:R-:W-:-:S04]  /*6bb0*/  IMAD.WIDE.U32 R6, R21, UR6, RZ ;  /* 0x0000000615067c25 */ /* 0x000fc8000f8e00ff */
[----:B------:R-:W-:-:S04]  /*6bc0*/  IMAD.WIDE.U32 R6, P0, R5, UR7, R6 ;  /* 0x0000000705067c25 */ /* 0x000fc8000f800006 */
[----:B------:R-:W-:-:S04]  /*6bd0*/  IMAD.WIDE.U32 R4, R5, UR6, RZ ;  /* 0x0000000605047c25 */ /* 0x000fc8000f8e00ff */
[----:B------:R-:W-:Y:S01]  /*6be0*/  IMAD.MOV.U32 R4, RZ, RZ, R7 ;  /* 0x000000ffff047224 */ /* 0x000fe200078e0007 */
[----:B------:R-:W-:Y:S01]  /*6bf0*/  IADD3 RZ, P1, R5, R6, RZ ;  /* 0x0000000605ff7210 */ /* 0x000fe20007f3e0ff */
[----:B------:R-:W-:-:S04]  /*6c00*/  IMAD.X R5, RZ, RZ, RZ, P0 ;  /* 0x000000ffff057224 */ /* 0x000fc800000e06ff */
[----:B------:R-:W-:-:S08]  /*6c10*/  IMAD.WIDE.U32.X R4, R21, UR7, R4, P1 ;  /* 0x0000000715047c25 */ /* 0x000fd000088e0404 */
.L_x_181:
[--C-:B------:R-:W-:Y:S01]  /*6c20*/  SHF.R.U64 R14, R4, UR8, R5.reuse ;  /* 0x00000008040e7c19 */ /* 0x100fe20008001205 */
[----:B------:R-:W-:Y:S01]  /*6c30*/  FMUL R22, R22, UR9 ;  /* 0x0000000916167c20 */ /* 0x000fe20008400000 */
[----:B------:R-:W-:Y:S01]  /*6c40*/  SHF.R.U32.HI R4, RZ, UR8, R5 ;  /* 0x00000008ff047c19 */ /* 0x000fe20008011605 */
[----:B------:R-:W0:Y:S01]  /*6c50*/  LDC R6, c[0x0][0x144] ;  /* 0x00005100ff067b82 */ /* 0x000e220000000800 */
[----:B------:R-:W-:Y:S01]  /*6c60*/  IADD3 R5, P0, RZ, -R14, RZ ;  /* 0x8000000eff057210 */ /* 0x000fe20007f1e0ff */
[----:B------:R-:W-:Y:S01]  /*6c70*/  ULDC UR5, c[0x0][0x154] ;  /* 0x0000550000057ab9 */ /* 0x000fe20000000800 */
[----:B-1----:R-:W-:Y:S01]  /*6c80*/  I2FP.F32.U32 R7, R20 ;  /* 0x0000001400077245 */ /* 0x002fe20000201000 */
[----:B------:R-:W1:Y:S01]  /*6c90*/  F2I.U32.TRUNC.NTZ R22, R22 ;  /* 0x0000001600167305 */ /* 0x000e62000020f000 */
[----:B------:R-:W-:Y:S01]  /*6ca0*/  ULDC.64 UR6, c[0x0][0x620] ;  /* 0x0001880000067ab9 */ /* 0x000fe20000000a00 */
[----:B------:R-:W-:Y:S01]  /*6cb0*/  IMAD.X R4, RZ, RZ, ~R4, P0 ;  /* 0x000000ffff047224 */ /* 0x000fe200000e0e04 */
[----:B------:R-:W-:Y:S01]  /*6cc0*/  ISETP.NE.AND P2, PT, R2, 0x1, PT ;  /* 0x000000010200780c */ /* 0x000fe20003f45270 */
[----:B------:R-:W-:Y:S01]  /*6cd0*/  FMUL R23, R7, UR5 ;  /* 0x0000000507177c20 */ /* 0x000fe20008400000 */
[----:B------:R-:W2:Y:S01]  /*6ce0*/  LDC R25, c[0x0][0x148] ;  /* 0x00005200ff197b82 */ /* 0x000ea20000000800 */
[----:B------:R-:W-:Y:S01]  /*6cf0*/  IMAD R4, R4, UR6, RZ ;  /* 0x0000000604047c24 */ /* 0x000fe2000f8e02ff */
[----:B------:R-:W-:-:S03]  /*6d00*/  ULDC UR5, c[0x0][0x618] ;  /* 0x0001860000057ab9 */ /* 0x000fc60000000800 */
[----:B------:R-:W3:Y:S01]  /*6d10*/  F2I.U32.TRUNC.NTZ R23, R23 ;  /* 0x0000001700177305 */ /* 0x000ee2000020f000 */
[C---:B------:R-:W-:Y:S02]  /*6d20*/  IMAD R7, R5.reuse, UR7, R4 ;  /* 0x0000000705077c24 */ /* 0x040fe4000f8e0204 */
[----:B------:R-:W-:Y:S01]  /*6d30*/  IMAD.WIDE.U32 R4, R5, UR6, R16 ;  /* 0x0000000605047c25 */ /* 0x000fe2000f8e0010 */
[----:B------:R-:W-:Y:S02]  /*6d40*/  ULDC.64 UR6, c[0x0][0x640] ;  /* 0x0001900000067ab9 */ /* 0x000fe40000000a00 */
[----:B------:R-:W-:Y:S01]  /*6d50*/  ISETP.NE.U32.AND P0, PT, RZ, UR6, PT ;  /* 0x00000006ff007c0c */ /* 0x000fe2000bf05070 */
[----:B------:R-:W-:Y:S02]  /*6d60*/  IMAD.IADD R5, R5, 0x1, R7 ;  /* 0x0000000105057824 */ /* 0x000fe400078e0207 */
[----:B-1----:R-:W-:Y:S01]  /*6d70*/  IMAD.MOV R22, RZ, RZ, -R22 ;  /* 0x000000ffff167224 */ /* 0x002fe200078e0a16 */
[----:B------:R-:W-:-:S02]  /*6d80*/  ISETP.NE.AND.EX P0, PT, RZ, UR7, PT, P0 ;  /* 0x00000007ff007c0c */ /* 0x000fc4000bf05300 */
[----:B------:R-:W-:Y:S01]  /*6d90*/  SHF.R.U64 R21, R4, UR5, R5 ;  /* 0x0000000504157c19 */ /* 0x000fe20008001205 */
[----:B0-----:R-:W-:Y:S01]  /*6da0*/  IMAD R15, R6, R22, R15 ;  /* 0x00000016060f7224 */ /* 0x001fe200078e020f */
[----:B------:R-:W-:Y:S01]  /*6db0*/  SHF.R.U32.HI R4, RZ, UR5, R5 ;  /* 0x00000005ff047c19 */ /* 0x000fe20008011605 */
[----:B------:R-:W-:Y:S01]  /*6dc0*/  ULDC UR5, c[0x0][0x608] ;  /* 0x0001820000057ab9 */ /* 0x000fe20000000800 */
[----:B---3--:R-:W-:Y:S02]  /*6dd0*/  IMAD.MOV R6, RZ, RZ, -R23 ;  /* 0x000000ffff067224 */ /* 0x008fe400078e0a17 */
[--C-:B------:R-:W-:Y:S02]  /*6de0*/  SHF.R.U64 R22, R21, UR5, R4.reuse ;  /* 0x0000000515167c19 */ /* 0x100fe40008001204 */
[----:B------:R-:W-:Y:S01]  /*6df0*/  SHF.R.U32.HI R5, RZ, UR5, R4 ;  /* 0x00000005ff057c19 */ /* 0x000fe20008011604 */
[----:B------:R-:W-:Y:S01]  /*6e00*/  ULDC UR5, c[0x0][0x658] ;  /* 0x0001960000057ab9 */ /* 0x000fe20000000800 */
[----:B--2---:R-:W-:-:S02]  /*6e10*/  @P2 IMAD R15, R25, R6, R20 ;  /* 0x00000006190f2224 */ /* 0x004fc400078e0214 */
[--C-:B------:R-:W-:Y:S02]  /*6e20*/  SHF.R.U64 R20, R22, UR5, R5.reuse ;  /* 0x0000000516147c19 */ /* 0x100fe40008001205 */
[----:B------:R-:W-:-:S03]  /*6e30*/  SHF.R.U32.HI R23, RZ, UR5, R5 ;  /* 0x00000005ff177c19 */ /* 0x000fc60008011605 */
[----:B------:R-:W-:Y:S02]  /*6e40*/  IMAD.MOV.U32 R6, RZ, RZ, R20 ;  /* 0x000000ffff067224 */ /* 0x000fe400078e0014 */
[----:B------:R-:W-:Y:S01]  /*6e50*/  IMAD.MOV.U32 R5, RZ, RZ, R23 ;  /* 0x000000ffff057224 */ /* 0x000fe200078e0017 */
[----:B------:R-:W-:Y:S06]  /*6e60*/  @!P0 BRA `(.L_x_182) ;  /* 0x00000000002c8947 */ /* 0x000fec0003800000 */
        /* <DEDUP_REMOVED lines=9> */
[----:B------:R-:W-:-:S04]  /*6f00*/  IMAD.WIDE.U32.X R4, R23, UR7, R4, P1 ;  /* 0x0000000717047c25 */ /* 0x000fc800088e0404 */
[----:B------:R-:W-:-:S07]  /*6f10*/  IMAD.MOV.U32 R6, RZ, RZ, R4 ;  /* 0x000000ffff067224 */ /* 0x000fce00078e0004 */
.L_x_182:
[----:B------:R-:W-:Y:S01]  /*6f20*/  ULDC UR5, c[0x0][0x648] ;  /* 0x0001920000057ab9 */ /* 0x000fe20000000800 */
[----:B------:R-:W-:Y:S01]  /*6f30*/  LOP3.LUT R4, R22, UR16, RZ, 0xc0, !PT ;  /* 0x0000001016047c12 */ /* 0x000fe2000f8ec0ff */
[----:B------:R-:W-:Y:S01]  /*6f40*/  ULDC UR6, c[0x0][0x610] ;  /* 0x0001840000067ab9 */ /* 0x000fe20000000800 */
[----:B------:R-:W-:Y:S01]  /*6f50*/  SHF.R.U64 R5, R6, UR5, R5 ;  /* 0x0000000506057c19 */ /* 0x000fe20008001205 */
[----:B------:R-:W-:Y:S01]  /*6f60*/  ULDC UR5, c[0x0][0x638] ;  /* 0x00018e0000057ab9 */ /* 0x000fe20000000800 */
[----:B------:R-:W-:Y:S01]  /*6f70*/  LOP3.LUT R21, R21, UR4, RZ, 0xc0, !PT ;  /* 0x0000000415157c12 */ /* 0x000fe2000f8ec0ff */
[----:B------:R-:W-:Y:S02]  /*6f80*/  IMAD.MOV.U32 R6, RZ, RZ, R14 ;  /* 0x000000ffff067224 */ /* 0x000fe400078e000e */
[----:B------:R-:W-:Y:S02]  /*6f90*/  IMAD.MOV R7, RZ, RZ, -R5 ;  /* 0x000000ffff077224 */ /* 0x000fe400078e0a05 */
[----:B------:R-:W-:-:S02]  /*6fa0*/  IMAD R4, R5, UR17, R4 ;  /* 0x0000001105047c24 */ /* 0x000fc4000f8e0204 */
[----:B------:R-:W-:Y:S01]  /*6fb0*/  IMAD R20, R7, UR5, R20 ;  /* 0x0000000507147c24 */ /* 0x000fe2000f8e0214 */
[----:B------:R-:W-:Y:S01]  /*6fc0*/  ULDC UR5, c[0x0][0x600] ;  /* 0x0001800000057ab9 */ /* 0x000fe20000000800 */
[----:B------:R-:W-:Y:S02]  /*6fd0*/  IMAD R15, R4, UR6, R15 ;  /* 0x00000006040f7c24 */ /* 0x000fe4000f8e020f */
[----:B------:R-:W-:Y:S02]  /*6fe0*/  IMAD R20, R20, UR5, R21 ;  /* 0x0000000514147c24 */ /* 0x000fe4000f8e0215 */
[----:B------:R-:W-:-:S03]  /*6ff0*/  IMAD.MOV.U32 R4, RZ, RZ, 0x1 ;  /* 0x00000001ff047424 */ /* 0x000fc600078e00ff */
[----:B------:R-:W-:Y:S02]  /*7000*/  SEL R7, R20, R15, !P2 ;  /* 0x0000000f14077207 */ /* 0x000fe40005000000 */
[----:B------:R-:W-:-:S07]  /*7010*/  SEL R20, R15, R20, !P2 ;  /* 0x000000140f147207 */ /* 0x000fce0005000000 */
.L_x_180:
[----:B------:R-:W-:Y:S05]  /*7020*/  BSYNC B1 ;  /* 0x0000000000017941 */ /* 0x000fea0003800000 */
.L_x_179:
[----:B------:R-:W-:-:S13]  /*7030*/  LOP3.LUT P0, RZ, R4, 0xff, RZ, 0xc0, !PT ;  /* 0x000000ff04ff7812 */ /* 0x000fda000780c0ff */
[----:B------:R-:W-:Y:S05]  /*7040*/  @P0 BRA `(.L_x_183) ;  /* 0xfffffff400380947 */ /* 0x000fea000383ffff */
[----:B------:R-:W-:Y:S05]  /*7050*/  BSYNC B0 ;  /* 0x0000000000007941 */ /* 0x000fea0003800000 */
.L_x_172:
[----:B------:R-:W-:-:S03]  /*7060*/  UMOV UR5, 0xffffffff ;  /* 0xffffffff00057882 */ /* 0x000fc60000000000 */
[----:B------:R-:W-:Y:S05]  /*7070*/  BRA.DIV UR5, `(.L_x_184) ;  /* 0x0000000605387947 */ /* 0x000fea000b800000 */
[----:B------:R-:W-:-:S13]  /*7080*/  ELECT P6, URZ, PT ;  /* 0x00000000003f782f */ /* 0x000fda00038c0000 */
.L_x_199:
[----:B------:R-:W-:Y:S04]  /*7090*/  BSSY B0, `(.L_x_185) ;  /* 0x0000034000007945 */ /* 0x000fe80003800000 */
[----:B------:R-:W-:Y:S05]  /*70a0*/  @!P6 BRA `(.L_x_186) ;  /* 0x0000000000c8e947 */ /* 0x000fea0003800000 */
[----:B------:R-:W-:-:S04]  /*70b0*/  LOP3.LUT R19, R19, 0x2, RZ, 0xfc, !PT ;  /* 0x0000000213137812 */ /* 0x000fc800078efcff */
[----:B------:R-:W-:-:S13]  /*70c0*/  ISETP.NE.AND P0, PT, R19, 0x3, PT ;  /* 0x000000031300780c */ /* 0x000fda0003f05270 */
[----:B------:R-:W-:Y:S05]  /*70d0*/  @!P0 BRA `(.L_x_187) ;  /* 0x0000000000048947 */ /* 0x000fea0003800000 */
[----:B------:R-:W-:Y:S01]  /*70e0*/  BPT.TRAP 0x1 ;  /* 0x000000040000795c */ /* 0x000fe20000300000 */
.L_x_187:
[----:B------:R-:W0:Y:S01]  /*70f0*/  S2R R5, SR_CgaCtaId ;  /* 0x0000000000057919 */ /* 0x000e220000008800 */
[----:B------:R-:W-:Y:S02]  /*7100*/  MOV R2, 0x400 ;  /* 0x0000040000027802 */ /* 0x000fe40000000f00 */
[----:B------:R-:W-:Y:S02]  /*7110*/  SHF.L.U32 R4, R0, 0x1f, RZ ;  /* 0x0000001f00047819 */ /* 0x000fe400000006ff */
[----:B0-----:R-:W-:-:S05]  /*7120*/  LEA R2, R5, R2, 0x18 ;  /* 0x0000000205027211 */ /* 0x001fca00078ec0ff */
[----:B------:R-:W-:-:S04]  /*7130*/  VIADD R2, R2, 0x28 ;  /* 0x0000002802027836 */ /* 0x000fc80000000000 */
[C---:B------:R-:W-:Y:S02]  /*7140*/  IMAD R7, R3.reuse, 0x8, R2 ;  /* 0x0000000803077824 */ /* 0x040fe400078e0202 */
[----:B------:R-:W-:Y:S02]  /*7150*/  VIADD R3, R3, 0x1 ;  /* 0x0000000103037836 */ /* 0x000fe40000000000 */
[----:B------:R-:W0:Y:S03]  /*7160*/  SYNCS.PHASECHK.TRANS64.TRYWAIT P0, [R7+URZ], R4 ;  /* 0x00000004070075a7 */ /* 0x000e26000800017f */
[----:B------:R-:W-:-:S04]  /*7170*/  ISETP.NE.AND P1, PT, R3, 0x5, PT ;  /* 0x000000050300780c */ /* 0x000fc80003f25270 */
[----:B------:R-:W-:Y:S02]  /*7180*/  SEL R5, RZ, 0x1, P1 ;  /* 0x00000001ff057807 */ /* 0x000fe40000800000 */
[----:B------:R-:W-:Y:S02]  /*7190*/  SEL R3, R3, RZ, P1 ;  /* 0x000000ff03037207 */ /* 0x000fe40000800000 */
[----:B------:R-:W-:-:S03]  /*71a0*/  LOP3.LUT R6, R0, R5, RZ, 0x3c, !PT ;  /* 0x0000000500067212 */ /* 0x000fc600078e3cff */
[----:B------:R-:W-:Y:S01]  /*71b0*/  IMAD R8, R3, 0x8, R2 ;  /* 0x0000000803087824 */ /* 0x000fe200078e0202 */
[----:B------:R-:W-:Y:S01]  /*71c0*/  SHF.L.U32 R5, R6, 0x1f, RZ ;  /* 0x0000001f06057819 */ /* 0x000fe200000006ff */
[----:B0-----:R-:W-:Y:S06]  /*71d0*/  @!P0 BRA `(.L_x_188) ;  /* 0x0000000400008947 */ /* 0x001fec0003800000 */
.L_x_200:
[----:B------:R-:W1:Y:S01]  /*71e0*/  SYNCS.PHASECHK.TRANS64.TRYWAIT P0, [R8+URZ], R5 ;  /* 0x00000005080075a7 */ /* 0x000e62000800017f */
[----:B------:R-:W-:-:S05]  /*71f0*/  VIADD R0, R3, 0x1 ;  /* 0x0000000103007836 */ /* 0x000fca0000000000 */
[----:B------:R-:W-:-:S04]  /*7200*/  ISETP.NE.AND P1, PT, R0, 0x5, PT ;  /* 0x000000050000780c */ /* 0x000fc80003f25270 */
[----:B------:R-:W-:Y:S02]  /*7210*/  SEL R3, RZ, 0x1, P1 ;  /* 0x00000001ff037807 */ /* 0x000fe40000800000 */
[----:B0-----:R-:W-:Y:S02]  /*7220*/  SEL R7, R0, RZ, P1 ;  /* 0x000000ff00077207 */ /* 0x001fe40000800000 */
[----:B------:R-:W-:-:S03]  /*7230*/  LOP3.LUT R6, R6, R3, RZ, 0x3c, !PT ;  /* 0x0000000306067212 */ /* 0x000fc600078e3cff */
[----:B------:R-:W-:Y:S01]  /*7240*/  IMAD R9, R7, 0x8, R2 ;  /* 0x0000000807097824 */ /* 0x000fe200078e0202 */
[----:B------:R-:W-:Y:S01]  /*7250*/  SHF.L.U32 R4, R6, 0x1f, RZ ;  /* 0x0000001f06047819 */ /* 0x000fe200000006ff */
[----:B-1----:R-:W-:Y:S06]  /*7260*/  @!P0 BRA `(.L_x_189) ;  /* 0x0000000000f08947 */ /* 0x002fec0003800000 */
.L_x_201:
[----:B------:R-:W1:Y:S01]  /*7270*/  SYNCS.PHASECHK.TRANS64.TRYWAIT P0, [R9+URZ], R4 ;  /* 0x00000004090075a7 */ /* 0x000e62000800017f */
[----:B------:R-:W-:-:S05]  /*7280*/  VIADD R0, R7, 0x1 ;  /* 0x0000000107007836 */ /* 0x000fca0000000000 */
[----:B------:R-:W-:-:S04]  /*7290*/  ISETP.NE.AND P1, PT, R0, 0x5, PT ;  /* 0x000000050000780c */ /* 0x000fc80003f25270 */
[----:B------:R-:W-:Y:S02]  /*72a0*/  SEL R3, RZ, 0x1, P1 ;  /* 0x00000001ff037807 */ /* 0x000fe40000800000 */
[----:B------:R-:W-:Y:S02]  /*72b0*/  SEL R7, R0, RZ, P1 ;  /* 0x000000ff00077207 */ /* 0x000fe40000800000 */
[----:B------:R-:W-:-:S03]  /*72c0*/  LOP3.LUT R11, R6, R3, RZ, 0x3c, !PT ;  /* 0x00000003060b7212 */ /* 0x000fc600078e3cff */
[----:B------:R-:W-:Y:S01]  /*72d0*/  IMAD R6, R7, 0x8, R2 ;  /* 0x0000000807067824 */ /* 0x000fe200078e0202 */
[----:B0-----:R-:W-:Y:S01]  /*72e0*/  SHF.L.U32 R5, R11, 0x1f, RZ ;  /* 0x0000001f0b057819 */ /* 0x001fe200000006ff */
[----:B-1----:R-:W-:Y:S06]  /*72f0*/  @!P0 BRA `(.L_x_190) ;  /* 0x0000000000e08947 */ /* 0x002fec0003800000 */
.L_x_202:
[----:B------:R-:W1:Y:S01]  /*7300*/  SYNCS.PHASECHK.TRANS64.TRYWAIT P0, [R6+URZ], R5 ;  /* 0x00000005060075a7 */ /* 0x000e62000800017f */
[----:B------:R-:W-:-:S05]  /*7310*/  VIADD R0, R7, 0x1 ;  /* 0x0000000107007836 */ /* 0x000fca0000000000 */
[----:B------:R-:W-:-:S04]  /*7320*/  ISETP.NE.AND P1, PT, R0, 0x5, PT ;  /* 0x000000050000780c */ /* 0x000fc80003f25270 */
[----:B0-----:R-:W-:Y:S02]  /*7330*/  SEL R4, RZ, 0x1, P1 ;  /* 0x00000001ff047807 */ /* 0x001fe40000800000 */
[----:B------:R-:W-:Y:S02]  /*7340*/  SEL R3, R0, RZ, P1 ;  /* 0x000000ff00037207 */ /* 0x000fe40000800000 */
[----:B------:R-:W-:Y:S01]  /*7350*/  LOP3.LUT R0, R11, R4, RZ, 0x3c, !PT ;  /* 0x000000040b007212 */ /* 0x000fe200078e3cff */
[----:B-1----:R-:W-:Y:S06]  /*7360*/  @!P0 BRA `(.L_x_191) ;  /* 0x0000000000d88947 */ /* 0x002fec0003800000 */
.L_x_203:
[----:B------:R-:W-:Y:S01]  /*7370*/  IMAD R3, R3, 0x8, R2 ;  /* 0x0000000803037824 */ /* 0x000fe200078e0202 */
[----:B------:R-:W-:-:S07]  /*7380*/  SHF.L.U32 R0, R0, 0x1f, RZ ;  /* 0x0000001f00007819 */ /* 0x000fce00000006ff */
.L_x_192:
[----:B-1----:R1:W2:Y:S02]  /*7390*/  SYNCS.PHASECHK.TRANS64.TRYWAIT P0, [R3+URZ], R0 ;  /* 0x00000000030075a7 */ /* 0x0022a4000800017f */
[----:B--2---:R-:W-:Y:S05]  /*73a0*/  @!P0 NANOSLEEP.SYNCS 0x989680 ;  /* 0x009896800000895d */ /* 0x004fea0003900000 */
[----:B------:R-:W2:Y:S02]  /*73b0*/  @!P0 SYNCS.PHASECHK.TRANS64 P0, [R3+URZ], R0 ;  /* 0x00000000030085a7 */ /* 0x000ea4000800007f */
[----:B--2---:R-:W-:Y:S05]  /*73c0*/  @!P0 BRA `(.L_x_192) ;  /* 0xfffffffc00f08947 */ /* 0x004fea000383ffff */
.L_x_186:
[----:B------:R-:W-:Y:S05]  /*73d0*/  BSYNC B0 ;  /* 0x0000000000007941 */ /* 0x000fea0003800000 */
.L_x_185:
[----:B------:R-:W-:Y:S05]  /*73e0*/  EXIT ;  /* 0x000000000000794d */ /* 0x000fea0003800000 */
.L_x_21:
[----:B---3--:R3:W4:Y:S02]  /*73f0*/  SYNCS.PHASECHK.TRANS64.TRYWAIT P1, [R3+URZ], R0 ;  /* 0x00000000030075a7 */ /* 0x008724000802017f */
[----:B----4-:R-:W-:Y:S05]  /*7400*/  @!P1 NANOSLEEP.SYNCS 0x989680 ;  /* 0x009896800000995d */ /* 0x010fea0003900000 */
[----:B------:R-:W4:Y:S02]  /*7410*/  @!P1 SYNCS.PHASECHK.TRANS64 P1, [R3+URZ], R0 ;  /* 0x00000000030095a7 */ /* 0x000f24000802007f */
[----:B----4-:R-:W-:Y:S05]  /*7420*/  @!P1 BRA `(.L_x_21) ;  /* 0xfffffffc00f09947 */ /* 0x010fea000383ffff */
[----:B------:R-:W-:Y:S05]  /*7430*/  BRA `(.L_x_20) ;  /* 0xffffffa000287947 */ /* 0x000fea000383ffff */
.L_x_26:
[----:B-1----:R1:W2:Y:S02]  /*7440*/  SYNCS.PHASECHK.TRANS64.TRYWAIT P1, [R5+URZ], R4 ;  /* 0x00000004050075a7 */ /* 0x0022a4000802017f */
[----:B--2---:R-:W-:Y:S05]  /*7450*/  @!P1 NANOSLEEP.SYNCS 0x989680 ;  /* 0x009896800000995d */ /* 0x004fea0003900000 */
[----:B------:R-:W2:Y:S02]  /*7460*/  @!P1 SYNCS.PHASECHK.TRANS64 P1, [R5+URZ], R4 ;  /* 0x00000004050095a7 */ /* 0x000ea4000802007f */
[----:B--2---:R-:W-:Y:S05]  /*7470*/  @!P1 BRA `(.L_x_26) ;  /* 0xfffffffc00f09947 */ /* 0x004fea000383ffff */
[----:B------:R-:W-:Y:S05]  /*7480*/  BRA `(.L_x_25) ;  /* 0xffffffa400747947 */ /* 0x000fea000383ffff */
.L_x_173:
[----:B------:R-:W-:Y:S01]  /*7490*/  BSSY B1, `(.L_x_193) ;  /* 0x0000006000017945 */ /* 0x000fe20003800000 */
[----:B------:R-:W-:-:S07]  /*74a0*/  IMAD.MOV.U32 R15, RZ, RZ, -0x1 ;  /* 0xffffffffff0f7424 */ /* 0x000fce00078e00ff */
[----:B------:R-:W-:Y:S05]  /*74b0*/  WARPSYNC.COLLECTIVE R15, `(.L_x_194) ;  /* 0x000000000f0c7348 */ /* 0x000fea0003c00000 */
[----:B------:R-:W-:Y:S02]  /*74c0*/  ELECT P6, UR62, PT ;  /* 0x00000000003e782f */ /* 0x000fe400038c0000 */
[----:B------:R-:W-:Y:S01]  /*74d0*/  MOV R14, UR62 ;  /* 0x0000003e000e7c02 */ /* 0x000fe20008000f00 */
[----:B------:R-:W-:Y:S10]  /*74e0*/  ENDCOLLECTIVE ;  /* 0x000000000000791b */ /* 0x000ff40003800000 */
.L_x_194:
[----:B------:R-:W-:Y:S05]  /*74f0*/  BSYNC B1 ;  /* 0x0000000000017941 */ /* 0x000fea0003800000 */
.L_x_193:
[----:B------:R-:W-:Y:S05]  /*7500*/  BRA `(.L_x_195) ;  /* 0xfffffff000147947 */ /* 0x000fea000383ffff */
.L_x_176:
[----:B0-----:R0:W1:Y:S02]  /*7510*/  SYNCS.PHASECHK.TRANS64.TRYWAIT P0, [R23+URZ+0x28], R14 ;  /* 0x0000280e170075a7 */ /* 0x001064000800017f */
[----:B-1----:R-:W-:Y:S05]  /*7520*/  @!P0 NANOSLEEP.SYNCS 0x989680 ;  /* 0x009896800000895d */ /* 0x002fea0003900000 */
[----:B------:R-:W1:Y:S02]  /*7530*/  @!P0 SYNCS.PHASECHK.TRANS64 P0, [R23+URZ+0x28], R14 ;  /* 0x0000280e170085a7 */ /* 0x000e64000800007f */
[----:B-1----:R-:W-:Y:S05]  /*7540*/  @!P0 BRA `(.L_x_176) ;  /* 0xfffffffc00f08947 */ /* 0x002fea000383ffff */
[----:B------:R-:W-:Y:S05]  /*7550*/  BRA `(.L_x_196) ;  /* 0xfffffff000547947 */ /* 0x000fea000383ffff */
.L_x_184:
[----:B------:R-:W-:Y:S01]  /*7560*/  BSSY B0, `(.L_x_197) ;  /* 0x0000006000007945 */ /* 0x000fe20003800000 */
[----:B------:R-:W-:-:S07]  /*7570*/  IMAD.MOV.U32 R15, RZ, RZ, -0x1 ;  /* 0xffffffffff0f7424 */ /* 0x000fce00078e00ff */
[----:B------:R-:W-:Y:S05]  /*7580*/  WARPSYNC.COLLECTIVE R15, `(.L_x_198) ;  /* 0x000000000f0c7348 */ /* 0x000fea0003c00000 */
[----:B------:R-:W-:Y:S02]  /*7590*/  ELECT P6, UR62, PT ;  /* 0x00000000003e782f */ /* 0x000fe400038c0000 */
[----:B------:R-:W-:Y:S01]  /*75a0*/  MOV R14, UR62 ;  /* 0x0000003e000e7c02 */ /* 0x000fe20008000f00 */
[----:B------:R-:W-:Y:S10]  /*75b0*/  ENDCOLLECTIVE ;  /* 0x000000000000791b */ /* 0x000ff40003800000 */
.L_x_198:
[----:B------:R-:W-:Y:S05]  /*75c0*/  BSYNC B0 ;  /* 0x0000000000007941 */ /* 0x000fea0003800000 */
.L_x_197:
[----:B------:R-:W-:Y:S05]  /*75d0*/  BRA `(.L_x_199) ;  /* 0xfffffff800ac7947 */ /* 0x000fea000383ffff */
.L_x_188:
[----:B0-----:R0:W1:Y:S02]  /*75e0*/  SYNCS.PHASECHK.TRANS64.TRYWAIT P0, [R7+URZ], R4 ;  /* 0x00000004070075a7 */ /* 0x001064000800017f */
[----:B-1----:R-:W-:Y:S05]  /*75f0*/  @!P0 NANOSLEEP.SYNCS 0x989680 ;  /* 0x009896800000895d */ /* 0x002fea0003900000 */
[----:B------:R-:W1:Y:S02]  /*7600*/  @!P0 SYNCS.PHASECHK.TRANS64 P0, [R7+URZ], R4 ;  /* 0x00000004070085a7 */ /* 0x000e64000800007f */
[----:B-1----:R-:W-:Y:S05]  /*7610*/  @!P0 BRA `(.L_x_188) ;  /* 0xfffffffc00f08947 */ /* 0x002fea000383ffff */
[----:B------:R-:W-:Y:S05]  /*7620*/  BRA `(.L_x_200) ;  /* 0xfffffff800ec7947 */ /* 0x000fea000383ffff */
.L_x_189:
[----:B0-----:R0:W1:Y:S02]  /*7630*/  SYNCS.PHASECHK.TRANS64.TRYWAIT P0, [R8+URZ], R5 ;  /* 0x00000005080075a7 */ /* 0x001064000800017f */
[----:B-1----:R-:W-:Y:S05]  /*7640*/  @!P0 NANOSLEEP.SYNCS 0x989680 ;  /* 0x009896800000895d */ /* 0x002fea0003900000 */
[----:B------:R-:W1:Y:S02]  /*7650*/  @!P0 SYNCS.PHASECHK.TRANS64 P0, [R8+URZ], R5 ;  /* 0x00000005080085a7 */ /* 0x000e64000800007f */
[----:B-1----:R-:W-:Y:S05]  /*7660*/  @!P0 BRA `(.L_x_189) ;  /* 0xfffffffc00f08947 */ /* 0x002fea000383ffff */
[----:B------:R-:W-:Y:S05]  /*7670*/  BRA `(.L_x_201) ;  /* 0xfffffff800fc7947 */ /* 0x000fea000383ffff */
.L_x_190:
[----:B0-----:R0:W1:Y:S02]  /*7680*/  SYNCS.PHASECHK.TRANS64.TRYWAIT P0, [R9+URZ], R4 ;  /* 0x00000004090075a7 */ /* 0x001064000800017f */
[----:B-1----:R-:W-:Y:S05]  /*7690*/  @!P0 NANOSLEEP.SYNCS 0x989680 ;  /* 0x009896800000895d */ /* 0x002fea0003900000 */
[----:B------:R-:W1:Y:S02]  /*76a0*/  @!P0 SYNCS.PHASECHK.TRANS64 P0, [R9+URZ], R4 ;  /* 0x00000004090085a7 */ /* 0x000e64000800007f */
[----:B-1----:R-:W-:Y:S05]  /*76b0*/  @!P0 BRA `(.L_x_190) ;  /* 0xfffffffc00f08947 */ /* 0x002fea000383ffff */
[----:B------:R-:W-:Y:S05]  /*76c0*/  BRA `(.L_x_202) ;  /* 0xfffffffc000c7947 */ /* 0x000fea000383ffff */
.L_x_191:
[----:B0-----:R0:W1:Y:S02]  /*76d0*/  SYNCS.PHASECHK.TRANS64.TRYWAIT P0, [R6+URZ], R5 ;  /* 0x00000005060075a7 */ /* 0x001064000800017f */
[----:B-1----:R-:W-:Y:S05]  /*76e0*/  @!P0 NANOSLEEP.SYNCS 0x989680 ;  /* 0x009896800000895d */ /* 0x002fea0003900000 */
[----:B------:R-:W1:Y:S02]  /*76f0*/  @!P0 SYNCS.PHASECHK.TRANS64 P0, [R6+URZ], R5 ;  /* 0x00000005060085a7 */ /* 0x000e64000800007f */
[----:B-1----:R-:W-:Y:S05]  /*7700*/  @!P0 BRA `(.L_x_191) ;  /* 0xfffffffc00f08947 */ /* 0x002fea000383ffff */
[----:B------:R-:W-:Y:S05]  /*7710*/  BRA `(.L_x_203) ;  /* 0xfffffffc00147947 */ /* 0x000fea000383ffff */
.L_x_204:
[----:B------:R-:W-:-:S00]  /*7720*/  BRA `(.L_x_204) ;  /* 0xfffffffc00fc7947 */ /* 0x000fc0000383ffff */
[----:B------:R-:W-:-:S00]  /*7730*/  NOP ;  /* 0x0000000000007918 */ /* 0x000fc00000000000 */
        /* <DEDUP_REMOVED lines=12> */
.L_x_205:


//--------------------- .nv.global.init           --------------------------
	.section	.nv.global.init,"aw",@progbits
.nv.global.init:
	.type		$str$22,@object
	.size		$str$22,($str$23 - $str$22)
$str$22:
        /*0000*/ 	.byte	0x6b, 0x5f, 0x74, 0x69, 0x6c, 0x65, 0x5f, 0x63, 0x6f, 0x75, 0x6e, 0x74, 0x20, 0x3e, 0x3d, 0x20
        /*0010*/ 	.byte	0x31, 0x00
	.type		$str$23,@object
	.size		$str$23,(__unnamed_1 - $str$23)
$str$23:
        /*0012*/ 	.byte	0x2f, 0x74, 0x6d, 0x70, 0x2f, 0x63, 0x75, 0x74, 0x6c, 0x61, 0x73, 0x73, 0x5f, 0x73, 0x77, 0x65
        /*0022*/ 	.byte	0x65, 0x70, 0x5f, 0x73, 0x72, 0x63, 0x2f, 0x69, 0x6e, 0x63, 0x6c, 0x75, 0x64, 0x65, 0x2f, 0x63
        /*0032*/ 	.byte	0x75, 0x74, 0x6c, 0x61, 0x73, 0x73, 0x2f, 0x67, 0x65, 0x6d, 0x6d, 0x2f, 0x63, 0x6f, 0x6c, 0x6c
        /*0042*/ 	.byte	0x65, 0x63, 0x74, 0x69, 0x76, 0x65, 0x2f, 0x73, 0x6d, 0x39, 0x30, 0x5f, 0x6d, 0x6d, 0x61, 0x5f
        /*0052*/ 	.byte	0x74, 0x6d, 0x61, 0x5f, 0x67, 0x6d, 0x6d, 0x61, 0x5f, 0x73, 0x73, 0x5f, 0x77, 0x61, 0x72, 0x70
        /*0062*/ 	.byte	0x73, 0x70, 0x65, 0x63, 0x69, 0x61, 0x6c, 0x69, 0x7a, 0x65, 0x64, 0x2e, 0x68, 0x70, 0x70, 0x00
	.type		__unnamed_1,@object
	.size		__unnamed_1,(.L_0 - __unnamed_1)
__unnamed_1:
        /*0072*/ 	.byte	0x76, 0x6f, 0x69, 0x64, 0x20, 0x63, 0x75, 0x74, 0x6c, 0x61, 0x73, 0x73, 0x3a, 0x3a, 0x67, 0x65
        /* <DEDUP_REMOVED lines=172> */
        /*0b42*/ 	.byte	0x3a, 0x3a, 0x69, 0x64, 0x65, 0x6e, 0x74, 0x69, 0x74, 0x79, 0x5d, 0x00
.L_0:


//--------------------- .nv.shared._ZN7cutlass13device_kernelINS_4gemm6kernel13GemmUniversalIN4cute5tupleIJiiiiEEENS1_10collective13CollectiveMmaINS1_34MainloopSm90TmaGmmaWarpSpecializedILi5ENS5_IJNS4_1CILi1EEENSA_ILi4EEESB_EEENS1_35KernelTmaWarpSpecializedCooperativeEEENS5_IJNSA_ILi256EEENSA_ILi64EEENSA_ILi128EEEEEEaNS5_IJlSB_lEEEaSK_NS4_8TiledMMAINS4_8MMA_AtomIJNS4_4SM904GMMA26MMA_64x64x32_S32S8S8_SS_TNEEEENS4_6LayoutINS5_IJNSA_ILi2EEESB_SB_EEENS5_IJSB_NSA_ILi0EEESU_EEEEENS5_IJNS4_10UnderscoreESX_SX_EEEEENS4_23SM90_TMA_LOAD_MULTICASTENS4_14ComposedLayoutINS4_7SwizzleILi3ELi4ELi3EEENS4_18smem_ptr_flag_bitsILi8EEENSR_INS5_IJNSA_ILi8EEESI_EEENS5_IJSI_SB_EEEEEEEvNS4_8identityENS4_13SM90_TMA_LOADES1A_vS1B_EENS_8epilogue10collective6detail29Sm90TmaWarpSpecializedAdapterINS1F_15DefaultEpilogueIaSK_SK_NS1E_6thread17LinearCombinationIaLi1EiiLNS1J_9ScaleType4KindE0ELNS_15FloatRoundStyleE2EaEENS1_15EpilogueDefaultEEEEEvvEEEEvNT_6ParamsE --------------------------
	.section	.nv.shared._ZN7cutlass13device_kernelINS_4gemm6kernel13GemmUniversalIN4cute5tupleIJiiiiEEENS1_10collective13CollectiveMmaINS1_34MainloopSm90TmaGmmaWarpSpecializedILi5ENS5_IJNS4_1CILi1EEENSA_ILi4EEESB_EEENS1_35KernelTmaWarpSpecializedCooperativeEEENS5_IJNSA_ILi256EEENSA_ILi64EEENSA_ILi128EEEEEEaNS5_IJlSB_lEEEaSK_NS4_8TiledMMAINS4_8MMA_AtomIJNS4_4SM904GMMA26MMA_64x64x32_S32S8S8_SS_TNEEEENS4_6LayoutINS5_IJNSA_ILi2EEESB_SB_EEENS5_IJSB_NSA_ILi0EEESU_EEEEENS5_IJNS4_10UnderscoreESX_SX_EEEEENS4_23SM90_TMA_LOAD_MULTICASTENS4_14ComposedLayoutINS4_7SwizzleILi3ELi4ELi3EEENS4_18smem_ptr_flag_bitsILi8EEENSR_INS5_IJNSA_ILi8EEESI_EEENS5_IJSI_SB_EEEEEEEvNS4_8identityENS4_13SM90_TMA_LOADES1A_vS1B_EENS_8epilogue10collective6detail29Sm90TmaWarpSpecializedAdapterINS1F_15DefaultEpilogueIaSK_SK_NS1E_6thread17LinearCombinationIaLi1EiiLNS1J_9ScaleType4KindE0ELNS_15FloatRoundStyleE2EaEENS1_15EpilogueDefaultEEEEEvvEEEEvNT_6ParamsE,"aw",@nobits
	.sectionflags	@""
	.align	16
	.zero		1024


//--------------------- .nv.shared.reserved.0     --------------------------
	.section	.nv.shared.reserved.0,"aw",@nobits
	.weak		__nv_reservedSMEM_offset_0_alias
	.size		__nv_reservedSMEM_offset_0_alias, 0, 0
	.other		__nv_reservedSMEM_offset_0_alias,@"STO_CUDA_RESERVED_SHARED STV_DEFAULT"
__nv_reservedSMEM_offset_0_alias:
	.zero		0


//--------------------- .nv.global                --------------------------
	.section	.nv.global,"aw",@nobits
.nv.global:
	.type		_ZN40_INTERNAL_edeb88cd_4_k_cu_1b599c9a_232734cute1_E,@object
	.size		_ZN40_INTERNAL_edeb88cd_4_k_cu_1b599c9a_232734cute1_E,(_ZN40_INTERNAL_edeb88cd_4_k_cu_1b599c9a_232734cuda3std3__45__cpo6cbeginE - _ZN40_INTERNAL_edeb88cd_4_k_cu_1b599c9a_232734cute1_E)
_ZN40_INTERNAL_edeb88cd_4_k_cu_1b599c9a_232734cute1_E:
	.zero		1
	.type		_ZN40_INTERNAL_edeb88cd_4_k_cu_1b599c9a_232734cuda3std3__45__cpo6cbeginE,@object
	.size		_ZN40_INTERNAL_edeb88cd_4_k_cu_1b599c9a_232734cuda3std3__45__cpo6cbeginE,(_ZN40_INTERNAL_edeb88cd_4_k_cu_1b599c9a_232734cuda3std3__48in_placeE - _ZN40_INTERNAL_edeb88cd_4_k_cu_1b599c9a_232734cuda3std3__45__cpo6cbeginE)
_ZN40_INTERNAL_edeb88cd_4_k_cu_1b599c9a_232734cuda3std3__45__cpo6cbeginE:
	.zero		1
	.type		_ZN40_INTERNAL_edeb88cd_4_k_cu_1b599c9a_232734cuda3std3__48in_placeE,@object
	.size		_ZN40_INTERNAL_edeb88cd_4_k_cu_1b599c9a_232734cuda3std3__48in_placeE,(_ZN40_INTERNAL_edeb88cd_4_k_cu_1b599c9a_232734cuda3std6ranges3__45__cpo9iter_moveE - _ZN40_INTERNAL_edeb88cd_4_k_cu_1b599c9a_232734cuda3std3__48in_placeE)
_ZN40_INTERNAL_edeb88cd_4_k_cu_1b599c9a_232734cuda3std3__48in_placeE:
	.zero		1
	.type		_ZN40_INTERNAL_edeb88cd_4_k_cu_1b599c9a_232734cuda3std6ranges3__45__cpo9iter_moveE,@object
	.size		_ZN40_INTERNAL_edeb88cd_4_k_cu_1b599c9a_232734cuda3std6ranges3__45__cpo9iter_moveE,(_ZN40_INTERNAL_edeb88cd_4_k_cu_1b599c9a_232734cuda3std3__45__cpo5beginE - _ZN40_INTERNAL_edeb88cd_4_k_cu_1b599c9a_232734cuda3std6ranges3__45__cpo9iter_moveE)
_ZN40_INTERNAL_edeb88cd_4_k_cu_1b599c9a_232734cuda3std6ranges3__45__cpo9iter_moveE:
	.zero		1
	.type		_ZN40_INTERNAL_edeb88cd_4_k_cu_1b599c9a_232734cuda3std3__45__cpo5beginE,@object
	.size		_ZN40_INTERNAL_edeb88cd_4_k_cu_1b599c9a_232734cuda3std3__45__cpo5beginE,(_ZN40_INTERNAL_edeb88cd_4_k_cu_1b599c9a_232734cuda3std3__442_GLOBAL__N__edeb88cd_4_k_cu_1b599c9a_232736ignoreE - _ZN40_INTERNAL_edeb88cd_4_k_cu_1b599c9a_232734cuda3std3__45__cpo5beginE)
_ZN40_INTERNAL_edeb88cd_4_k_cu_1b599c9a_232734cuda3std3__45__cpo5beginE:
	.zero		1
	.type		_ZN40_INTERNAL_edeb88cd_4_k_cu_1b599c9a_232734cuda3std3__442_GLOBAL__N__edeb88cd_4_k_cu_1b599c9a_232736ignoreE,@object
	.size		_ZN40_INTERNAL_edeb88cd_4_k_cu_1b599c9a_232734cuda3std3__442_GLOBAL__N__edeb88cd_4_k_cu_1b599c9a_232736ignoreE,(_ZN40_INTERNAL_edeb88cd_4_k_cu_1b599c9a_232734cute7productE - _ZN40_INTERNAL_edeb88cd_4_k_cu_1b599c9a_232734cuda3std3__442_GLOBAL__N__edeb88cd_4_k_cu_1b599c9a_232736ignoreE)
_ZN40_INTERNAL_edeb88cd_4_k_cu_1b599c9a_232734cuda3std3__442_GLOBAL__N__edeb88cd_4_k_cu_1b599c9a_232736ignoreE:
	.zero		1
	.type		_ZN40_INTERNAL_edeb88cd_4_k_cu_1b599c9a_232734cute7productE,@object
	.size		_ZN40_INTERNAL_edeb88cd_4_k_cu_1b599c9a_232734cute7productE,(_ZN40_INTERNAL_edeb88cd_4_k_cu_1b599c9a_232734cuda3std3__45__cpo3endE - _ZN40_INTERNAL_edeb88cd_4_k_cu_1b599c9a_232734cute7productE)
_ZN40_INTERNAL_edeb88cd_4_k_cu_1b599c9a_232734cute7productE:
	.zero		1
	.type		_ZN40_INTERNAL_edeb88cd_4_k_cu_1b599c9a_232734cuda3std3__45__cpo3endE,@object
	.size		_ZN40_INTERNAL_edeb88cd_4_k_cu_1b599c9a_232734cuda3std3__45__cpo3endE,(_ZN40_INTERNAL_edeb88cd_4_k_cu_1b599c9a_232734cuda3std3__419piecewise_constructE - _ZN40_INTERNAL_edeb88cd_4_k_cu_1b599c9a_232734cuda3std3__45__cpo3endE)
_ZN40_INTERNAL_edeb88cd_4_k_cu_1b599c9a_232734cuda3std3__45__cpo3endE:
	.zero		1
	.type		_ZN40_INTERNAL_edeb88cd_4_k_cu_1b599c9a_232734cuda3std3__419piecewise_constructE,@object
	.size		_ZN40_INTERNAL_edeb88cd_4_k_cu_1b599c9a_232734cuda3std3__419piecewise_constructE,(_ZN40_INTERNAL_edeb88cd_4_k_cu_1b599c9a_232734cuda3std3__45__cpo4cendE - _ZN40_INTERNAL_edeb88cd_4_k_cu_1b599c9a_232734cuda3std3__419piecewise_constructE)
_ZN40_INTERNAL_edeb88cd_4_k_cu_1b599c9a_232734cuda3std3__419piecewise_constructE:
	.zero		1
	.type		_ZN40_INTERNAL_edeb88cd_4_k_cu_1b599c9a_232734cuda3std3__45__cpo4cendE,@object
	.size		_ZN40_INTERNAL_edeb88cd_4_k_cu_1b599c9a_232734cuda3std3__45__cpo4cendE,(_ZN40_INTERNAL_edeb88cd_4_k_cu_1b599c9a_232734cuda3std6ranges3__45__cpo4swapE - _ZN40_INTERNAL_edeb88cd_4_k_cu_1b599c9a_232734cuda3std3__45__cpo4cendE)
_ZN40_INTERNAL_edeb88cd_4_k_cu_1b599c9a_232734cuda3std3__45__cpo4cendE:
	.zero		1
	.type		_ZN40_INTERNAL_edeb88cd_4_k_cu_1b599c9a_232734cuda3std6ranges3__45__cpo4swapE,@object
	.size		_ZN40_INTERNAL_edeb88cd_4_k_cu_1b599c9a_232734cuda3std6ranges3__45__cpo4swapE,(.L_8 - _ZN40_INTERNAL_edeb88cd_4_k_cu_1b599c9a_232734cuda3std6ranges3__45__cpo4swapE)
_ZN40_INTERNAL_edeb88cd_4_k_cu_1b599c9a_232734cuda3std6ranges3__45__cpo4swapE:
	.zero		1
.L_8:


//--------------------- .nv.constant0._ZN7cutlass13device_kernelINS_4gemm6kernel13GemmUniversalIN4cute5tupleIJiiiiEEENS1_10collective13CollectiveMmaINS1_34MainloopSm90TmaGmmaWarpSpecializedILi5ENS5_IJNS4_1CILi1EEENSA_ILi4EEESB_EEENS1_35KernelTmaWarpSpecializedCooperativeEEENS5_IJNSA_ILi256EEENSA_ILi64EEENSA_ILi128EEEEEEaNS5_IJlSB_lEEEaSK_NS4_8TiledMMAINS4_8MMA_AtomIJNS4_4SM904GMMA26MMA_64x64x32_S32S8S8_SS_TNEEEENS4_6LayoutINS5_IJNSA_ILi2EEESB_SB_EEENS5_IJSB_NSA_ILi0EEESU_EEEEENS5_IJNS4_10UnderscoreESX_SX_EEEEENS4_23SM90_TMA_LOAD_MULTICASTENS4_14ComposedLayoutINS4_7SwizzleILi3ELi4ELi3EEENS4_18smem_ptr_flag_bitsILi8EEENSR_INS5_IJNSA_ILi8EEESI_EEENS5_IJSI_SB_EEEEEEEvNS4_8identityENS4_13SM90_TMA_LOADES1A_vS1B_EENS_8epilogue10collective6detail29Sm90TmaWarpSpecializedAdapterINS1F_15DefaultEpilogueIaSK_SK_NS1E_6thread17LinearCombinationIaLi1EiiLNS1J_9ScaleType4KindE0ELNS_15FloatRoundStyleE2EaEENS1_15EpilogueDefaultEEEEEvvEEEEvNT_6ParamsE --------------------------
	.section	.nv.constant0._ZN7cutlass13device_kernelINS_4gemm6kernel13GemmUniversalIN4cute5tupleIJiiiiEEENS1_10collective13CollectiveMmaINS1_34MainloopSm90TmaGmmaWarpSpecializedILi5ENS5_IJNS4_1CILi1EEENSA_ILi4EEESB_EEENS1_35KernelTmaWarpSpecializedCooperativeEEENS5_IJNSA_ILi256EEENSA_ILi64EEENSA_ILi128EEEEEEaNS5_IJlSB_lEEEaSK_NS4_8TiledMMAINS4_8MMA_AtomIJNS4_4SM904GMMA26MMA_64x64x32_S32S8S8_SS_TNEEEENS4_6LayoutINS5_IJNSA_ILi2EEESB_SB_EEENS5_IJSB_NSA_ILi0EEESU_EEEEENS5_IJNS4_10UnderscoreESX_SX_EEEEENS4_23SM90_TMA_LOAD_MULTICASTENS4_14ComposedLayoutINS4_7SwizzleILi3ELi4ELi3EEENS4_18smem_ptr_flag_bitsILi8EEENSR_INS5_IJNSA_ILi8EEESI_EEENS5_IJSI_SB_EEEEEEEvNS4_8identityENS4_13SM90_TMA_LOADES1A_vS1B_EENS_8epilogue10collective6detail29Sm90TmaWarpSpecializedAdapterINS1F_15DefaultEpilogueIaSK_SK_NS1E_6thread17LinearCombinationIaLi1EiiLNS1J_9ScaleType4KindE0ELNS_15FloatRoundStyleE2EaEENS1_15EpilogueDefaultEEEEEvvEEEEvNT_6ParamsE,"a",@progbits
	.sectionflags	@""
	.align	4
.nv.constant0._ZN7cutlass13device_kernelINS_4gemm6kernel13GemmUniversalIN4cute5tupleIJiiiiEEENS1_10collective13CollectiveMmaINS1_34MainloopSm90TmaGmmaWarpSpecializedILi5ENS5_IJNS4_1CILi1EEENSA_ILi4EEESB_EEENS1_35KernelTmaWarpSpecializedCooperativeEEENS5_IJNSA_ILi256EEENSA_ILi64EEENSA_ILi128EEEEEEaNS5_IJlSB_lEEEaSK_NS4_8TiledMMAINS4_8MMA_AtomIJNS4_4SM904GMMA26MMA_64x64x32_S32S8S8_SS_TNEEEENS4_6LayoutINS5_IJNSA_ILi2EEESB_SB_EEENS5_IJSB_NSA_ILi0EEESU_EEEEENS5_IJNS4_10UnderscoreESX_SX_EEEEENS4_23SM90_TMA_LOAD_MULTICASTENS4_14ComposedLayoutINS4_7SwizzleILi3ELi4ELi3EEENS4_18smem_ptr_flag_bitsILi8EEENSR_INS5_IJNSA_ILi8EEESI_EEENS5_IJSI_SB_EEEEEEEvNS4_8identityENS4_13SM90_TMA_LOADES1A_vS1B_EENS_8epilogue10collective6detail29Sm90TmaWarpSpecializedAdapterINS1F_15DefaultEpilogueIaSK_SK_NS1E_6thread17LinearCombinationIaLi1EiiLNS1J_9ScaleType4KindE0ELNS_15FloatRoundStyleE2EaEENS1_15EpilogueDefaultEEEEEvvEEEEvNT_6ParamsE:
	.zero		1664


//--------------------- SYMBOLS --------------------------

	.type		.nv.reservedSmem.offset0,@object
	.size		.nv.reservedSmem.offset0,0x4
	.type		__assertfail,@function
